//
// Generated by NVIDIA NVVM Compiler
//
// Compiler Build ID: CL-36424714
// Cuda compilation tools, release 13.0, V13.0.88
// Based on NVVM 20.0.0
//

.version 9.0
.target sm_100
.address_size 64

	// .globl	im2col_gpu_kernel

.visible .entry im2col_gpu_kernel(
	.param .u64 .ptr .align 1 im2col_gpu_kernel_param_0,
	.param .u64 .ptr .align 1 im2col_gpu_kernel_param_1,
	.param .u32 im2col_gpu_kernel_param_2,
	.param .u32 im2col_gpu_kernel_param_3,
	.param .u32 im2col_gpu_kernel_param_4,
	.param .u32 im2col_gpu_kernel_param_5,
	.param .u32 im2col_gpu_kernel_param_6,
	.param .u32 im2col_gpu_kernel_param_7,
	.param .u32 im2col_gpu_kernel_param_8,
	.param .u32 im2col_gpu_kernel_param_9
)
{
	.reg .pred 	%p<88>;
	.reg .b32 	%r<94>;
	.reg .b32 	%f<61>;
	.reg .b64 	%rd<91>;

	ld.param.u64 	%rd28, [im2col_gpu_kernel_param_0];
	ld.param.u32 	%r24, [im2col_gpu_kernel_param_2];
	ld.param.u32 	%r25, [im2col_gpu_kernel_param_3];
	ld.param.u32 	%r26, [im2col_gpu_kernel_param_4];
	ld.param.u32 	%r27, [im2col_gpu_kernel_param_5];
	ld.param.u32 	%r28, [im2col_gpu_kernel_param_6];
	ld.param.u32 	%r30, [im2col_gpu_kernel_param_8];
	ld.param.u32 	%r31, [im2col_gpu_kernel_param_9];
	cvta.to.global.u64 	%rd1, %rd28;
	mov.u32 	%r32, %ctaid.x;
	mov.u32 	%r33, %ntid.x;
	mov.u32 	%r34, %tid.x;
	mad.lo.s32 	%r88, %r32, %r33, %r34;
	setp.ge.s32 	%p1, %r88, %r24;
	@%p1 bra 	$L__BB0_47;
	mul.lo.s32 	%r2, %r31, %r30;
	min.s32 	%r35, %r27, %r28;
	setp.lt.s32 	%p2, %r35, 1;
	@%p2 bra 	$L__BB0_47;
	and.b32  	%r3, %r28, 7;
	and.b32  	%r4, %r28, 2147483640;
	mul.lo.s32 	%r36, %r28, %r27;
	mul.lo.s32 	%r5, %r36, %r30;
$L__BB0_3:
	ld.param.u32 	%r87, [im2col_gpu_kernel_param_7];
	ld.param.u64 	%rd81, [im2col_gpu_kernel_param_1];
	div.s32 	%r38, %r88, %r31;
	div.s32 	%r39, %r38, %r30;
	mul.lo.s32 	%r40, %r39, %r30;
	sub.s32 	%r41, %r38, %r40;
	mul.lo.s32 	%r42, %r38, %r31;
	sub.s32 	%r43, %r88, %r42;
	mul.lo.s32 	%r7, %r41, %r87;
	mul.lo.s32 	%r8, %r43, %r87;
	mad.lo.s32 	%r44, %r5, %r39, %r41;
	mad.lo.s32 	%r45, %r44, %r31, %r43;
	cvta.to.global.u64 	%rd29, %rd81;
	mul.wide.s32 	%rd30, %r45, 4;
	add.s64 	%rd90, %rd29, %rd30;
	mad.lo.s32 	%r46, %r39, %r25, %r7;
	mad.lo.s32 	%r47, %r46, %r26, %r8;
	cvt.s64.s32 	%rd3, %r47;
	mov.b32 	%r89, 0;
$L__BB0_4:
	setp.lt.u32 	%p3, %r28, 8;
	add.s32 	%r10, %r89, %r7;
	mul.lo.s32 	%r11, %r89, %r26;
	mov.b32 	%r92, 0;
	@%p3 bra 	$L__BB0_23;
	mov.b32 	%r90, 0;
$L__BB0_6:
	.pragma "nounroll";
	setp.ge.s32 	%p4, %r10, %r25;
	add.s32 	%r13, %r90, %r8;
	or.b32  	%r50, %r10, %r13;
	setp.lt.s32 	%p5, %r50, 0;
	setp.ge.s32 	%p6, %r13, %r26;
	or.pred  	%p7, %p4, %p6;
	mov.f32 	%f46, 0f00000000;
	or.pred  	%p8, %p7, %p5;
	@%p8 bra 	$L__BB0_8;
	add.s32 	%r51, %r90, %r11;
	cvt.s64.s32 	%rd32, %r51;
	add.s64 	%rd33, %rd32, %rd3;
	shl.b64 	%rd34, %rd33, 2;
	add.s64 	%rd35, %rd1, %rd34;
	ld.global.f32 	%f46, [%rd35];
$L__BB0_8:
	add.s32 	%r52, %r13, 1;
	or.b32  	%r53, %r10, %r52;
	st.global.f32 	[%rd90], %f46;
	setp.lt.s32 	%p10, %r53, 0;
	setp.ge.s32 	%p11, %r52, %r26;
	or.pred  	%p12, %p4, %p11;
	cvt.s64.s32 	%rd36, %r11;
	cvt.s64.s32 	%rd37, %r90;
	add.s64 	%rd38, %rd37, %rd36;
	add.s64 	%rd39, %rd38, %rd3;
	shl.b64 	%rd40, %rd39, 2;
	add.s64 	%rd6, %rd1, %rd40;
	mov.f32 	%f47, 0f00000000;
	or.pred  	%p13, %p12, %p10;
	@%p13 bra 	$L__BB0_10;
	ld.global.f32 	%f47, [%rd6+4];
$L__BB0_10:
	mul.wide.s32 	%rd41, %r2, 4;
	add.s64 	%rd7, %rd90, %rd41;
	add.s32 	%r54, %r13, 2;
	or.b32  	%r55, %r10, %r54;
	st.global.f32 	[%rd7], %f47;
	setp.lt.s32 	%p15, %r55, 0;
	setp.ge.s32 	%p16, %r54, %r26;
	or.pred  	%p17, %p4, %p16;
	mov.f32 	%f48, 0f00000000;
	or.pred  	%p18, %p17, %p15;
	@%p18 bra 	$L__BB0_12;
	ld.global.f32 	%f48, [%rd6+8];
$L__BB0_12:
	mul.wide.s32 	%rd42, %r2, 4;
	add.s64 	%rd8, %rd7, %rd42;
	add.s32 	%r56, %r13, 3;
	or.b32  	%r57, %r10, %r56;
	st.global.f32 	[%rd8], %f48;
	setp.lt.s32 	%p20, %r57, 0;
	setp.ge.s32 	%p21, %r56, %r26;
	or.pred  	%p22, %p4, %p21;
	mov.f32 	%f49, 0f00000000;
	or.pred  	%p23, %p22, %p20;
	@%p23 bra 	$L__BB0_14;
	ld.global.f32 	%f49, [%rd6+12];
$L__BB0_14:
	mul.wide.s32 	%rd43, %r2, 4;
	add.s64 	%rd9, %rd8, %rd43;
	add.s32 	%r58, %r13, 4;
	or.b32  	%r59, %r10, %r58;
	st.global.f32 	[%rd9], %f49;
	setp.lt.s32 	%p25, %r59, 0;
	setp.ge.s32 	%p26, %r58, %r26;
	or.pred  	%p27, %p4, %p26;
	mov.f32 	%f50, 0f00000000;
	or.pred  	%p28, %p27, %p25;
	@%p28 bra 	$L__BB0_16;
	ld.global.f32 	%f50, [%rd6+16];
$L__BB0_16:
	mul.wide.s32 	%rd44, %r2, 4;
	add.s64 	%rd10, %rd9, %rd44;
	add.s32 	%r60, %r13, 5;
	or.b32  	%r61, %r10, %r60;
	st.global.f32 	[%rd10], %f50;
	setp.lt.s32 	%p30, %r61, 0;
	setp.ge.s32 	%p31, %r60, %r26;
	or.pred  	%p32, %p4, %p31;
	mov.f32 	%f51, 0f00000000;
	or.pred  	%p33, %p32, %p30;
	@%p33 bra 	$L__BB0_18;
	ld.global.f32 	%f51, [%rd6+20];
$L__BB0_18:
	mul.wide.s32 	%rd45, %r2, 4;
	add.s64 	%rd11, %rd10, %rd45;
	add.s32 	%r62, %r13, 6;
	or.b32  	%r63, %r10, %r62;
	st.global.f32 	[%rd11], %f51;
	setp.lt.s32 	%p35, %r63, 0;
	setp.ge.s32 	%p36, %r62, %r26;
	or.pred  	%p37, %p4, %p36;
	mov.f32 	%f52, 0f00000000;
	or.pred  	%p38, %p37, %p35;
	@%p38 bra 	$L__BB0_20;
	ld.global.f32 	%f52, [%rd6+24];
$L__BB0_20:
	mul.wide.s32 	%rd46, %r2, 4;
	add.s64 	%rd12, %rd11, %rd46;
	add.s32 	%r64, %r13, 7;
	or.b32  	%r65, %r10, %r64;
	st.global.f32 	[%rd12], %f52;
	setp.lt.s32 	%p40, %r65, 0;
	setp.ge.s32 	%p41, %r64, %r26;
	or.pred  	%p42, %p4, %p41;
	mov.f32 	%f53, 0f00000000;
	or.pred  	%p43, %p42, %p40;
	@%p43 bra 	$L__BB0_22;
	ld.global.f32 	%f53, [%rd6+28];
$L__BB0_22:
	add.s64 	%rd48, %rd12, %rd46;
	st.global.f32 	[%rd48], %f53;
	add.s64 	%rd90, %rd48, %rd46;
	add.s32 	%r90, %r90, 8;
	setp.ne.s32 	%p44, %r90, %r4;
	mov.u32 	%r92, %r4;
	@%p44 bra 	$L__BB0_6;
$L__BB0_23:
	setp.eq.s32 	%p45, %r3, 0;
	@%p45 bra 	$L__BB0_45;
	add.s32 	%r66, %r3, -1;
	setp.lt.u32 	%p46, %r66, 3;
	@%p46 bra 	$L__BB0_34;
	setp.ge.s32 	%p47, %r10, %r25;
	add.s32 	%r16, %r92, %r8;
	or.b32  	%r68, %r10, %r16;
	setp.lt.s32 	%p48, %r68, 0;
	setp.ge.s32 	%p49, %r16, %r26;
	or.pred  	%p50, %p47, %p49;
	mov.f32 	%f54, 0f00000000;
	or.pred  	%p51, %p50, %p48;
	@%p51 bra 	$L__BB0_27;
	add.s32 	%r69, %r92, %r11;
	cvt.s64.s32 	%rd50, %r69;
	add.s64 	%rd51, %rd50, %rd3;
	shl.b64 	%rd52, %rd51, 2;
	add.s64 	%rd53, %rd1, %rd52;
	ld.global.f32 	%f54, [%rd53];
$L__BB0_27:
	add.s32 	%r70, %r16, 1;
	or.b32  	%r71, %r10, %r70;
	st.global.f32 	[%rd90], %f54;
	setp.lt.s32 	%p53, %r71, 0;
	setp.ge.s32 	%p54, %r70, %r26;
	or.pred  	%p55, %p47, %p54;
	cvt.s64.s32 	%rd54, %r11;
	cvt.u64.u32 	%rd55, %r92;
	add.s64 	%rd56, %rd55, %rd54;
	add.s64 	%rd57, %rd56, %rd3;
	shl.b64 	%rd58, %rd57, 2;
	add.s64 	%rd16, %rd1, %rd58;
	mov.f32 	%f55, 0f00000000;
	or.pred  	%p56, %p55, %p53;
	@%p56 bra 	$L__BB0_29;
	ld.global.f32 	%f55, [%rd16+4];
$L__BB0_29:
	mul.wide.s32 	%rd59, %r2, 4;
	add.s64 	%rd17, %rd90, %rd59;
	add.s32 	%r72, %r16, 2;
	or.b32  	%r73, %r10, %r72;
	st.global.f32 	[%rd17], %f55;
	setp.lt.s32 	%p58, %r73, 0;
	setp.ge.s32 	%p59, %r72, %r26;
	or.pred  	%p60, %p47, %p59;
	mov.f32 	%f56, 0f00000000;
	or.pred  	%p61, %p60, %p58;
	@%p61 bra 	$L__BB0_31;
	ld.global.f32 	%f56, [%rd16+8];
$L__BB0_31:
	mul.wide.s32 	%rd60, %r2, 4;
	add.s64 	%rd18, %rd17, %rd60;
	add.s32 	%r74, %r16, 3;
	or.b32  	%r75, %r10, %r74;
	st.global.f32 	[%rd18], %f56;
	setp.lt.s32 	%p63, %r75, 0;
	setp.ge.s32 	%p64, %r74, %r26;
	or.pred  	%p65, %p47, %p64;
	mov.f32 	%f57, 0f00000000;
	or.pred  	%p66, %p65, %p63;
	@%p66 bra 	$L__BB0_33;
	ld.global.f32 	%f57, [%rd16+12];
$L__BB0_33:
	add.s64 	%rd62, %rd18, %rd60;
	st.global.f32 	[%rd62], %f57;
	add.s64 	%rd90, %rd62, %rd60;
	add.s32 	%r92, %r92, 4;
$L__BB0_34:
	and.b32  	%r76, %r28, 3;
	setp.eq.s32 	%p67, %r76, 0;
	@%p67 bra 	$L__BB0_45;
	setp.eq.s32 	%p68, %r76, 1;
	@%p68 bra 	$L__BB0_41;
	setp.ge.s32 	%p69, %r10, %r25;
	add.s32 	%r19, %r92, %r8;
	or.b32  	%r77, %r10, %r19;
	setp.lt.s32 	%p70, %r77, 0;
	setp.ge.s32 	%p71, %r19, %r26;
	or.pred  	%p72, %p69, %p71;
	mov.f32 	%f58, 0f00000000;
	or.pred  	%p73, %p72, %p70;
	@%p73 bra 	$L__BB0_38;
	add.s32 	%r78, %r92, %r11;
	cvt.s64.s32 	%rd64, %r78;
	add.s64 	%rd65, %rd64, %rd3;
	shl.b64 	%rd66, %rd65, 2;
	add.s64 	%rd67, %rd1, %rd66;
	ld.global.f32 	%f58, [%rd67];
$L__BB0_38:
	add.s32 	%r79, %r19, 1;
	or.b32  	%r80, %r10, %r79;
	st.global.f32 	[%rd90], %f58;
	setp.lt.s32 	%p75, %r80, 0;
	setp.ge.s32 	%p76, %r79, %r26;
	or.pred  	%p77, %p69, %p76;
	mov.f32 	%f59, 0f00000000;
	or.pred  	%p78, %p77, %p75;
	@%p78 bra 	$L__BB0_40;
	cvt.s64.s32 	%rd68, %r11;
	cvt.s64.s32 	%rd69, %r92;
	add.s64 	%rd70, %rd69, %rd68;
	add.s64 	%rd71, %rd70, %rd3;
	shl.b64 	%rd72, %rd71, 2;
	add.s64 	%rd73, %rd1, %rd72;
	ld.global.f32 	%f59, [%rd73+4];
$L__BB0_40:
	mul.wide.s32 	%rd74, %r2, 4;
	add.s64 	%rd75, %rd90, %rd74;
	st.global.f32 	[%rd75], %f59;
	add.s64 	%rd90, %rd75, %rd74;
	add.s32 	%r92, %r92, 2;
$L__BB0_41:
	and.b32  	%r81, %r28, 1;
	setp.eq.b32 	%p79, %r81, 1;
	not.pred 	%p80, %p79;
	@%p80 bra 	$L__BB0_45;
	setp.ge.s32 	%p81, %r10, %r25;
	add.s32 	%r82, %r92, %r8;
	or.b32  	%r83, %r10, %r82;
	setp.lt.s32 	%p82, %r83, 0;
	setp.ge.s32 	%p83, %r82, %r26;
	or.pred  	%p84, %p81, %p83;
	mov.f32 	%f60, 0f00000000;
	or.pred  	%p85, %p84, %p82;
	@%p85 bra 	$L__BB0_44;
	add.s32 	%r84, %r92, %r11;
	cvt.s64.s32 	%rd76, %r84;
	add.s64 	%rd77, %rd76, %rd3;
	shl.b64 	%rd78, %rd77, 2;
	add.s64 	%rd79, %rd1, %rd78;
	ld.global.f32 	%f60, [%rd79];
$L__BB0_44:
	st.global.f32 	[%rd90], %f60;
	mul.wide.s32 	%rd80, %r2, 4;
	add.s64 	%rd90, %rd90, %rd80;
$L__BB0_45:
	add.s32 	%r89, %r89, 1;
	setp.ne.s32 	%p86, %r89, %r27;
	@%p86 bra 	$L__BB0_4;
	mov.u32 	%r85, %ntid.x;
	mov.u32 	%r86, %nctaid.x;
	mad.lo.s32 	%r88, %r85, %r86, %r88;
	setp.lt.s32 	%p87, %r88, %r24;
	@%p87 bra 	$L__BB0_3;
$L__BB0_47:
	ret;

}
	// .globl	im2col_gpu_kernelV2
.visible .entry im2col_gpu_kernelV2(
	.param .u64 .ptr .align 1 im2col_gpu_kernelV2_param_0,
	.param .u64 .ptr .align 1 im2col_gpu_kernelV2_param_1,
	.param .u32 im2col_gpu_kernelV2_param_2,
	.param .u32 im2col_gpu_kernelV2_param_3,
	.param .u32 im2col_gpu_kernelV2_param_4,
	.param .u32 im2col_gpu_kernelV2_param_5,
	.param .u32 im2col_gpu_kernelV2_param_6,
	.param .u32 im2col_gpu_kernelV2_param_7,
	.param .u32 im2col_gpu_kernelV2_param_8,
	.param .u32 im2col_gpu_kernelV2_param_9,
	.param .u32 im2col_gpu_kernelV2_param_10
)
{
	.reg .pred 	%p<88>;
	.reg .b32 	%r<98>;
	.reg .b32 	%f<61>;
	.reg .b64 	%rd<91>;

	ld.param.u64 	%rd28, [im2col_gpu_kernelV2_param_0];
	ld.param.u32 	%r24, [im2col_gpu_kernelV2_param_2];
	ld.param.u32 	%r25, [im2col_gpu_kernelV2_param_3];
	ld.param.u32 	%r26, [im2col_gpu_kernelV2_param_4];
	ld.param.u32 	%r27, [im2col_gpu_kernelV2_param_5];
	ld.param.u32 	%r28, [im2col_gpu_kernelV2_param_6];
	ld.param.u32 	%r31, [im2col_gpu_kernelV2_param_9];
	ld.param.u32 	%r32, [im2col_gpu_kernelV2_param_10];
	cvta.to.global.u64 	%rd1, %rd28;
	mov.u32 	%r33, %ctaid.x;
	mov.u32 	%r34, %ntid.x;
	mov.u32 	%r35, %tid.x;
	mad.lo.s32 	%r92, %r33, %r34, %r35;
	setp.ge.s32 	%p1, %r92, %r24;
	@%p1 bra 	$L__BB1_47;
	mul.lo.s32 	%r2, %r32, %r31;
	min.s32 	%r36, %r27, %r28;
	setp.lt.s32 	%p2, %r36, 1;
	@%p2 bra 	$L__BB1_47;
	and.b32  	%r3, %r28, 7;
	and.b32  	%r4, %r28, 2147483640;
	mul.lo.s32 	%r37, %r28, %r27;
	mul.lo.s32 	%r5, %r37, %r31;
$L__BB1_3:
	ld.param.u32 	%r91, [im2col_gpu_kernelV2_param_8];
	ld.param.u32 	%r90, [im2col_gpu_kernelV2_param_7];
	ld.param.u64 	%rd81, [im2col_gpu_kernelV2_param_1];
	div.s32 	%r39, %r92, %r32;
	div.s32 	%r40, %r39, %r31;
	mul.lo.s32 	%r41, %r40, %r31;
	sub.s32 	%r42, %r39, %r41;
	mul.lo.s32 	%r43, %r39, %r32;
	sub.s32 	%r44, %r92, %r43;
	mul.lo.s32 	%r45, %r42, %r90;
	sub.s32 	%r7, %r45, %r91;
	mul.lo.s32 	%r46, %r44, %r90;
	sub.s32 	%r8, %r46, %r91;
	mad.lo.s32 	%r47, %r5, %r40, %r42;
	mad.lo.s32 	%r48, %r47, %r32, %r44;
	cvta.to.global.u64 	%rd29, %rd81;
	mul.wide.s32 	%rd30, %r48, 4;
	add.s64 	%rd90, %rd29, %rd30;
	mad.lo.s32 	%r49, %r40, %r25, %r7;
	mad.lo.s32 	%r50, %r49, %r26, %r8;
	cvt.s64.s32 	%rd3, %r50;
	mov.b32 	%r93, 0;
$L__BB1_4:
	setp.lt.u32 	%p3, %r28, 8;
	add.s32 	%r10, %r93, %r7;
	mul.lo.s32 	%r11, %r93, %r26;
	mov.b32 	%r96, 0;
	@%p3 bra 	$L__BB1_23;
	mov.b32 	%r94, 0;
$L__BB1_6:
	.pragma "nounroll";
	setp.ge.s32 	%p4, %r10, %r25;
	add.s32 	%r13, %r94, %r8;
	or.b32  	%r53, %r10, %r13;
	setp.lt.s32 	%p5, %r53, 0;
	setp.ge.s32 	%p6, %r13, %r26;
	or.pred  	%p7, %p4, %p6;
	mov.f32 	%f46, 0f00000000;
	or.pred  	%p8, %p7, %p5;
	@%p8 bra 	$L__BB1_8;
	add.s32 	%r54, %r94, %r11;
	cvt.s64.s32 	%rd32, %r54;
	add.s64 	%rd33, %rd32, %rd3;
	shl.b64 	%rd34, %rd33, 2;
	add.s64 	%rd35, %rd1, %rd34;
	ld.global.f32 	%f46, [%rd35];
$L__BB1_8:
	add.s32 	%r55, %r13, 1;
	or.b32  	%r56, %r10, %r55;
	st.global.f32 	[%rd90], %f46;
	setp.lt.s32 	%p10, %r56, 0;
	setp.ge.s32 	%p11, %r55, %r26;
	or.pred  	%p12, %p4, %p11;
	cvt.s64.s32 	%rd36, %r11;
	cvt.s64.s32 	%rd37, %r94;
	add.s64 	%rd38, %rd37, %rd36;
	add.s64 	%rd39, %rd38, %rd3;
	shl.b64 	%rd40, %rd39, 2;
	add.s64 	%rd6, %rd1, %rd40;
	mov.f32 	%f47, 0f00000000;
	or.pred  	%p13, %p12, %p10;
	@%p13 bra 	$L__BB1_10;
	ld.global.f32 	%f47, [%rd6+4];
$L__BB1_10:
	mul.wide.s32 	%rd41, %r2, 4;
	add.s64 	%rd7, %rd90, %rd41;
	add.s32 	%r57, %r13, 2;
	or.b32  	%r58, %r10, %r57;
	st.global.f32 	[%rd7], %f47;
	setp.lt.s32 	%p15, %r58, 0;
	setp.ge.s32 	%p16, %r57, %r26;
	or.pred  	%p17, %p4, %p16;
	mov.f32 	%f48, 0f00000000;
	or.pred  	%p18, %p17, %p15;
	@%p18 bra 	$L__BB1_12;
	ld.global.f32 	%f48, [%rd6+8];
$L__BB1_12:
	mul.wide.s32 	%rd42, %r2, 4;
	add.s64 	%rd8, %rd7, %rd42;
	add.s32 	%r59, %r13, 3;
	or.b32  	%r60, %r10, %r59;
	st.global.f32 	[%rd8], %f48;
	setp.lt.s32 	%p20, %r60, 0;
	setp.ge.s32 	%p21, %r59, %r26;
	or.pred  	%p22, %p4, %p21;
	mov.f32 	%f49, 0f00000000;
	or.pred  	%p23, %p22, %p20;
	@%p23 bra 	$L__BB1_14;
	ld.global.f32 	%f49, [%rd6+12];
$L__BB1_14:
	mul.wide.s32 	%rd43, %r2, 4;
	add.s64 	%rd9, %rd8, %rd43;
	add.s32 	%r61, %r13, 4;
	or.b32  	%r62, %r10, %r61;
	st.global.f32 	[%rd9], %f49;
	setp.lt.s32 	%p25, %r62, 0;
	setp.ge.s32 	%p26, %r61, %r26;
	or.pred  	%p27, %p4, %p26;
	mov.f32 	%f50, 0f00000000;
	or.pred  	%p28, %p27, %p25;
	@%p28 bra 	$L__BB1_16;
	ld.global.f32 	%f50, [%rd6+16];
$L__BB1_16:
	mul.wide.s32 	%rd44, %r2, 4;
	add.s64 	%rd10, %rd9, %rd44;
	add.s32 	%r63, %r13, 5;
	or.b32  	%r64, %r10, %r63;
	st.global.f32 	[%rd10], %f50;
	setp.lt.s32 	%p30, %r64, 0;
	setp.ge.s32 	%p31, %r63, %r26;
	or.pred  	%p32, %p4, %p31;
	mov.f32 	%f51, 0f00000000;
	or.pred  	%p33, %p32, %p30;
	@%p33 bra 	$L__BB1_18;
	ld.global.f32 	%f51, [%rd6+20];
$L__BB1_18:
	mul.wide.s32 	%rd45, %r2, 4;
	add.s64 	%rd11, %rd10, %rd45;
	add.s32 	%r65, %r13, 6;
	or.b32  	%r66, %r10, %r65;
	st.global.f32 	[%rd11], %f51;
	setp.lt.s32 	%p35, %r66, 0;
	setp.ge.s32 	%p36, %r65, %r26;
	or.pred  	%p37, %p4, %p36;
	mov.f32 	%f52, 0f00000000;
	or.pred  	%p38, %p37, %p35;
	@%p38 bra 	$L__BB1_20;
	ld.global.f32 	%f52, [%rd6+24];
$L__BB1_20:
	mul.wide.s32 	%rd46, %r2, 4;
	add.s64 	%rd12, %rd11, %rd46;
	add.s32 	%r67, %r13, 7;
	or.b32  	%r68, %r10, %r67;
	st.global.f32 	[%rd12], %f52;
	setp.lt.s32 	%p40, %r68, 0;
	setp.ge.s32 	%p41, %r67, %r26;
	or.pred  	%p42, %p4, %p41;
	mov.f32 	%f53, 0f00000000;
	or.pred  	%p43, %p42, %p40;
	@%p43 bra 	$L__BB1_22;
	ld.global.f32 	%f53, [%rd6+28];
$L__BB1_22:
	add.s64 	%rd48, %rd12, %rd46;
	st.global.f32 	[%rd48], %f53;
	add.s64 	%rd90, %rd48, %rd46;
	add.s32 	%r94, %r94, 8;
	setp.ne.s32 	%p44, %r94, %r4;
	mov.u32 	%r96, %r4;
	@%p44 bra 	$L__BB1_6;
$L__BB1_23:
	setp.eq.s32 	%p45, %r3, 0;
	@%p45 bra 	$L__BB1_45;
	add.s32 	%r69, %r3, -1;
	setp.lt.u32 	%p46, %r69, 3;
	@%p46 bra 	$L__BB1_34;
	setp.ge.s32 	%p47, %r10, %r25;
	add.s32 	%r16, %r96, %r8;
	or.b32  	%r71, %r10, %r16;
	setp.lt.s32 	%p48, %r71, 0;
	setp.ge.s32 	%p49, %r16, %r26;
	or.pred  	%p50, %p47, %p49;
	mov.f32 	%f54, 0f00000000;
	or.pred  	%p51, %p50, %p48;
	@%p51 bra 	$L__BB1_27;
	add.s32 	%r72, %r96, %r11;
	cvt.s64.s32 	%rd50, %r72;
	add.s64 	%rd51, %rd50, %rd3;
	shl.b64 	%rd52, %rd51, 2;
	add.s64 	%rd53, %rd1, %rd52;
	ld.global.f32 	%f54, [%rd53];
$L__BB1_27:
	add.s32 	%r73, %r16, 1;
	or.b32  	%r74, %r10, %r73;
	st.global.f32 	[%rd90], %f54;
	setp.lt.s32 	%p53, %r74, 0;
	setp.ge.s32 	%p54, %r73, %r26;
	or.pred  	%p55, %p47, %p54;
	cvt.s64.s32 	%rd54, %r11;
	cvt.u64.u32 	%rd55, %r96;
	add.s64 	%rd56, %rd55, %rd54;
	add.s64 	%rd57, %rd56, %rd3;
	shl.b64 	%rd58, %rd57, 2;
	add.s64 	%rd16, %rd1, %rd58;
	mov.f32 	%f55, 0f00000000;
	or.pred  	%p56, %p55, %p53;
	@%p56 bra 	$L__BB1_29;
	ld.global.f32 	%f55, [%rd16+4];
$L__BB1_29:
	mul.wide.s32 	%rd59, %r2, 4;
	add.s64 	%rd17, %rd90, %rd59;
	add.s32 	%r75, %r16, 2;
	or.b32  	%r76, %r10, %r75;
	st.global.f32 	[%rd17], %f55;
	setp.lt.s32 	%p58, %r76, 0;
	setp.ge.s32 	%p59, %r75, %r26;
	or.pred  	%p60, %p47, %p59;
	mov.f32 	%f56, 0f00000000;
	or.pred  	%p61, %p60, %p58;
	@%p61 bra 	$L__BB1_31;
	ld.global.f32 	%f56, [%rd16+8];
$L__BB1_31:
	mul.wide.s32 	%rd60, %r2, 4;
	add.s64 	%rd18, %rd17, %rd60;
	add.s32 	%r77, %r16, 3;
	or.b32  	%r78, %r10, %r77;
	st.global.f32 	[%rd18], %f56;
	setp.lt.s32 	%p63, %r78, 0;
	setp.ge.s32 	%p64, %r77, %r26;
	or.pred  	%p65, %p47, %p64;
	mov.f32 	%f57, 0f00000000;
	or.pred  	%p66, %p65, %p63;
	@%p66 bra 	$L__BB1_33;
	ld.global.f32 	%f57, [%rd16+12];
$L__BB1_33:
	add.s64 	%rd62, %rd18, %rd60;
	st.global.f32 	[%rd62], %f57;
	add.s64 	%rd90, %rd62, %rd60;
	add.s32 	%r96, %r96, 4;
$L__BB1_34:
	and.b32  	%r79, %r28, 3;
	setp.eq.s32 	%p67, %r79, 0;
	@%p67 bra 	$L__BB1_45;
	setp.eq.s32 	%p68, %r79, 1;
	@%p68 bra 	$L__BB1_41;
	setp.ge.s32 	%p69, %r10, %r25;
	add.s32 	%r19, %r96, %r8;
	or.b32  	%r80, %r10, %r19;
	setp.lt.s32 	%p70, %r80, 0;
	setp.ge.s32 	%p71, %r19, %r26;
	or.pred  	%p72, %p69, %p71;
	mov.f32 	%f58, 0f00000000;
	or.pred  	%p73, %p72, %p70;
	@%p73 bra 	$L__BB1_38;
	add.s32 	%r81, %r96, %r11;
	cvt.s64.s32 	%rd64, %r81;
	add.s64 	%rd65, %rd64, %rd3;
	shl.b64 	%rd66, %rd65, 2;
	add.s64 	%rd67, %rd1, %rd66;
	ld.global.f32 	%f58, [%rd67];
$L__BB1_38:
	add.s32 	%r82, %r19, 1;
	or.b32  	%r83, %r10, %r82;
	st.global.f32 	[%rd90], %f58;
	setp.lt.s32 	%p75, %r83, 0;
	setp.ge.s32 	%p76, %r82, %r26;
	or.pred  	%p77, %p69, %p76;
	mov.f32 	%f59, 0f00000000;
	or.pred  	%p78, %p77, %p75;
	@%p78 bra 	$L__BB1_40;
	cvt.s64.s32 	%rd68, %r11;
	cvt.s64.s32 	%rd69, %r96;
	add.s64 	%rd70, %rd69, %rd68;
	add.s64 	%rd71, %rd70, %rd3;
	shl.b64 	%rd72, %rd71, 2;
	add.s64 	%rd73, %rd1, %rd72;
	ld.global.f32 	%f59, [%rd73+4];
$L__BB1_40:
	mul.wide.s32 	%rd74, %r2, 4;
	add.s64 	%rd75, %rd90, %rd74;
	st.global.f32 	[%rd75], %f59;
	add.s64 	%rd90, %rd75, %rd74;
	add.s32 	%r96, %r96, 2;
$L__BB1_41:
	and.b32  	%r84, %r28, 1;
	setp.eq.b32 	%p79, %r84, 1;
	not.pred 	%p80, %p79;
	@%p80 bra 	$L__BB1_45;
	setp.ge.s32 	%p81, %r10, %r25;
	add.s32 	%r85, %r96, %r8;
	or.b32  	%r86, %r10, %r85;
	setp.lt.s32 	%p82, %r86, 0;
	setp.ge.s32 	%p83, %r85, %r26;
	or.pred  	%p84, %p81, %p83;
	mov.f32 	%f60, 0f00000000;
	or.pred  	%p85, %p84, %p82;
	@%p85 bra 	$L__BB1_44;
	add.s32 	%r87, %r96, %r11;
	cvt.s64.s32 	%rd76, %r87;
	add.s64 	%rd77, %rd76, %rd3;
	shl.b64 	%rd78, %rd77, 2;
	add.s64 	%rd79, %rd1, %rd78;
	ld.global.f32 	%f60, [%rd79];
$L__BB1_44:
	st.global.f32 	[%rd90], %f60;
	mul.wide.s32 	%rd80, %r2, 4;
	add.s64 	%rd90, %rd90, %rd80;
$L__BB1_45:
	add.s32 	%r93, %r93, 1;
	setp.ne.s32 	%p86, %r93, %r27;
	@%p86 bra 	$L__BB1_4;
	mov.u32 	%r88, %ntid.x;
	mov.u32 	%r89, %nctaid.x;
	mad.lo.s32 	%r92, %r88, %r89, %r92;
	setp.lt.s32 	%p87, %r92, %r24;
	@%p87 bra 	$L__BB1_3;
$L__BB1_47:
	ret;

}


// ===== COMPILED SASS (sm_100) =====

	.target	sm_100

	.elftype	@"ET_EXEC"


//--------------------- .note.nv.tkinfo           --------------------------
	.section	.note.nv.tkinfo,"",@"SHT_NOTE"
	.sectionflags	@"SHF_NOTE_NV_TKINFO"
	.tkinfo
        /*0018*/ 	.word	0x00000002
        /*0030*/ 	.string	""
        /*0030*/ 	.string	"ptxas"
        /*0030*/ 	.string	"Cuda compilation tools, release 13.0, V13.0.88"
        /*0030*/ 	.string	"Build cuda_13.0.r13.0/compiler.36424714_0"
        /*0030*/ 	.string	"-arch sm_100 -m 64 "



//--------------------- .note.nv.cuinfo           --------------------------
	.section	.note.nv.cuinfo,"",@"SHT_NOTE"
	.sectionflags	@"SHF_NOTE_NV_CUINFO"
        /*0018*/ 	.short	0x0002
        /*001a*/ 	.short	0x0064
        /*001c*/ 	.short	0x0082
	.zero		2


//--------------------- .nv.info                  --------------------------
	.section	.nv.info,"",@"SHT_CUDA_INFO"
	.align	4


	//----- nvinfo : EIATTR_REGCOUNT
	.align		4
        /*0000*/ 	.byte	0x04, 0x2f
        /*0002*/ 	.short	(.L_1 - .L_0)
	.align		4
.L_0:
        /*0004*/ 	.word	index@(im2col_gpu_kernel)
        /*0008*/ 	.word	0x00000020


	//----- nvinfo : EIATTR_FRAME_SIZE
	.align		4
.L_1:
        /*000c*/ 	.byte	0x04, 0x11
        /*000e*/ 	.short	(.L_3 - .L_2)
	.align		4
.L_2:
        /*0010*/ 	.word	index@(im2col_gpu_kernel)
        /*0014*/ 	.word	0x00000000


	//----- nvinfo : EIATTR_REGCOUNT
	.align		4
.L_3:
        /*0018*/ 	.byte	0x04, 0x2f
        /*001a*/ 	.short	(.L_5 - .L_4)
	.align		4
.L_4:
        /*001c*/ 	.word	index@(im2col_gpu_kernelV2)
        /*0020*/ 	.word	0x00000020


	//----- nvinfo : EIATTR_FRAME_SIZE
	.align		4
.L_5:
        /*0024*/ 	.byte	0x04, 0x11
        /*0026*/ 	.short	(.L_7 - .L_6)
	.align		4
.L_6:
        /*0028*/ 	.word	index@(im2col_gpu_kernelV2)
        /*002c*/ 	.word	0x00000000


	//----- nvinfo : EIATTR_MIN_STACK_SIZE
	.align		4
.L_7:
        /*0030*/ 	.byte	0x04, 0x12
        /*0032*/ 	.short	(.L_9 - .L_8)
	.align		4
.L_8:
        /*0034*/ 	.word	index@(im2col_gpu_kernelV2)
        /*0038*/ 	.word	0x00000000


	//----- nvinfo : EIATTR_MIN_STACK_SIZE
	.align		4
.L_9:
        /*003c*/ 	.byte	0x04, 0x12
        /*003e*/ 	.short	(.L_11 - .L_10)
	.align		4
.L_10:
        /*0040*/ 	.word	index@(im2col_gpu_kernel)
        /*0044*/ 	.word	0x00000000
.L_11:


//--------------------- .nv.compat                --------------------------
	.section	.nv.compat,"",@"SHT_CUDA_COMPAT_INFO"
	.align	4
        /*0000*/ 	.byte	0x02, 0x09, 0x00, 0x00, 0x02, 0x02, 0x01, 0x00, 0x02, 0x05, 0x05, 0x00, 0x03, 0x07, 0x01, 0x01
        /*0010*/ 	.byte	0x02, 0x03, 0x00, 0x00, 0x02, 0x06, 0x01, 0x00, 0x04, 0x0b, 0x08, 0x00, 0x09, 0x00, 0x00, 0x00
        /*0020*/ 	.byte	0x00, 0x00, 0x00, 0x00


//--------------------- .nv.info.im2col_gpu_kernelV2 --------------------------
	.section	.nv.info.im2col_gpu_kernelV2,"",@"SHT_CUDA_INFO"
	.sectionflags	@""
	.align	4


	//----- nvinfo : EIATTR_CUDA_API_VERSION
	.align		4
        /*0000*/ 	.byte	0x04, 0x37
        /*0002*/ 	.short	(.L_13 - .L_12)
.L_12:
        /*0004*/ 	.word	0x00000082


	//----- nvinfo : EIATTR_KPARAM_INFO
	.align		4
.L_13:
        /*0008*/ 	.byte	0x04, 0x17
        /*000a*/ 	.short	(.L_15 - .L_14)
.L_14:
        /*000c*/ 	.word	0x00000000
        /*0010*/ 	.short	0x000a
        /*0012*/ 	.short	0x0030
        /*0014*/ 	.byte	0x00, 0xf0, 0x11, 0x00


	//----- nvinfo : EIATTR_KPARAM_INFO
	.align		4
.L_15:
        /*0018*/ 	.byte	0x04, 0x17
        /*001a*/ 	.short	(.L_17 - .L_16)
.L_16:
        /*001c*/ 	.word	0x00000000
        /*0020*/ 	.short	0x0009
        /*0022*/ 	.short	0x002c
        /*0024*/ 	.byte	0x00, 0xf0, 0x11, 0x00


	//----- nvinfo : EIATTR_KPARAM_INFO
	.align		4
.L_17:
        /*0028*/ 	.byte	0x04, 0x17
        /*002a*/ 	.short	(.L_19 - .L_18)
.L_18:
        /*002c*/ 	.word	0x00000000
        /*0030*/ 	.short	0x0008
        /*0032*/ 	.short	0x0028
        /*0034*/ 	.byte	0x00, 0xf0, 0x11, 0x00


	//----- nvinfo : EIATTR_KPARAM_INFO
	.align		4
.L_19:
        /*0038*/ 	.byte	0x04, 0x17
        /*003a*/ 	.short	(.L_21 - .L_20)
.L_20:
        /*003c*/ 	.word	0x00000000
        /*0040*/ 	.short	0x0007
        /*0042*/ 	.short	0x0024
        /*0044*/ 	.byte	0x00, 0xf0, 0x11, 0x00


	//----- nvinfo : EIATTR_KPARAM_INFO
	.align		4
.L_21:
        /*0048*/ 	.byte	0x04, 0x17
        /*004a*/ 	.short	(.L_23 - .L_22)
.L_22:
        /*004c*/ 	.word	0x00000000
        /*0050*/ 	.short	0x0006
        /*0052*/ 	.short	0x0020
        /*0054*/ 	.byte	0x00, 0xf0, 0x11, 0x00


	//----- nvinfo : EIATTR_KPARAM_INFO
	.align		4
.L_23:
        /*0058*/ 	.byte	0x04, 0x17
        /*005a*/ 	.short	(.L_25 - .L_24)
.L_24:
        /*005c*/ 	.word	0x00000000
        /*0060*/ 	.short	0x0005
        /*0062*/ 	.short	0x001c
        /*0064*/ 	.byte	0x00, 0xf0, 0x11, 0x00


	//----- nvinfo : EIATTR_KPARAM_INFO
	.align		4
.L_25:
        /*0068*/ 	.byte	0x04, 0x17
        /*006a*/ 	.short	(.L_27 - .L_26)
.L_26:
        /*006c*/ 	.word	0x00000000
        /*0070*/ 	.short	0x0004
        /*0072*/ 	.short	0x0018
        /*0074*/ 	.byte	0x00, 0xf0, 0x11, 0x00


	//----- nvinfo : EIATTR_KPARAM_INFO
	.align		4
.L_27:
        /*0078*/ 	.byte	0x04, 0x17
        /*007a*/ 	.short	(.L_29 - .L_28)
.L_28:
        /*007c*/ 	.word	0x00000000
        /*0080*/ 	.short	0x0003
        /*0082*/ 	.short	0x0014
        /*0084*/ 	.byte	0x00, 0xf0, 0x11, 0x00


	//----- nvinfo : EIATTR_KPARAM_INFO
	.align		4
.L_29:
        /*0088*/ 	.byte	0x04, 0x17
        /*008a*/ 	.short	(.L_31 - .L_30)
.L_30:
        /*008c*/ 	.word	0x00000000
        /*0090*/ 	.short	0x0002
        /*0092*/ 	.short	0x0010
        /*0094*/ 	.byte	0x00, 0xf0, 0x11, 0x00


	//----- nvinfo : EIATTR_KPARAM_INFO
	.align		4
.L_31:
        /*0098*/ 	.byte	0x04, 0x17
        /*009a*/ 	.short	(.L_33 - .L_32)
.L_32:
        /*009c*/ 	.word	0x00000000
        /*00a0*/ 	.short	0x0001
        /*00a2*/ 	.short	0x0008
        /*00a4*/ 	.byte	0x00, 0xf5, 0x21, 0x00


	//----- nvinfo : EIATTR_KPARAM_INFO
	.align		4
.L_33:
        /*00a8*/ 	.byte	0x04, 0x17
        /*00aa*/ 	.short	(.L_35 - .L_34)
.L_34:
        /*00ac*/ 	.word	0x00000000
        /*00b0*/ 	.short	0x0000
        /*00b2*/ 	.short	0x0000
        /*00b4*/ 	.byte	0x00, 0xf5, 0x21, 0x00


	//----- nvinfo : EIATTR_SPARSE_MMA_MASK
	.align		4
.L_35:
        /*00b8*/ 	.byte	0x03, 0x50
        /*00ba*/ 	.short	0x0000


	//----- nvinfo : EIATTR_MAXREG_COUNT
	.align		4
        /*00bc*/ 	.byte	0x03, 0x1b
        /*00be*/ 	.short	0x00ff


	//----- nvinfo : EIATTR_MERCURY_ISA_VERSION
	.align		4
        /*00c0*/ 	.byte	0x03, 0x5f
        /*00c2*/ 	.short	0x0101


	//----- nvinfo : EIATTR_VRC_CTA_INIT_COUNT
	.align		4
        /*00c4*/ 	.byte	0x02, 0x4a
	.zero		1
	.zero		1


	//----- nvinfo : EIATTR_EXIT_INSTR_OFFSETS
	.align		4
        /*00c8*/ 	.byte	0x04, 0x1c
        /*00ca*/ 	.short	(.L_37 - .L_36)


	//   ....[0]....
.L_36:
        /*00cc*/ 	.word	0x00000070


	//   ....[1]....
        /*00d0*/ 	.word	0x000000c0


	//   ....[2]....
        /*00d4*/ 	.word	0x00001320


	//----- nvinfo : EIATTR_CRS_STACK_SIZE
	.align		4
.L_37:
        /*00d8*/ 	.byte	0x04, 0x1e
        /*00da*/ 	.short	(.L_39 - .L_38)
.L_38:
        /*00dc*/ 	.word	0x00000000


	//----- nvinfo : EIATTR_CBANK_PARAM_SIZE
	.align		4
.L_39:
        /*00e0*/ 	.byte	0x03, 0x19
        /*00e2*/ 	.short	0x0034


	//----- nvinfo : EIATTR_PARAM_CBANK
	.align		4
        /*00e4*/ 	.byte	0x04, 0x0a
        /*00e6*/ 	.short	(.L_41 - .L_40)
	.align		4
.L_40:
        /*00e8*/ 	.word	index@(.nv.constant0.im2col_gpu_kernelV2)
        /*00ec*/ 	.short	0x0380
        /*00ee*/ 	.short	0x0034


	//----- nvinfo : EIATTR_SW_WAR
	.align		4
.L_41:
        /*00f0*/ 	.byte	0x04, 0x36
        /*00f2*/ 	.short	(.L_43 - .L_42)
.L_42:
        /*00f4*/ 	.word	0x00000008
.L_43:


//--------------------- .nv.info.im2col_gpu_kernel --------------------------
	.section	.nv.info.im2col_gpu_kernel,"",@"SHT_CUDA_INFO"
	.sectionflags	@""
	.align	4


	//----- nvinfo : EIATTR_CUDA_API_VERSION
	.align		4
        /*0000*/ 	.byte	0x04, 0x37
        /*0002*/ 	.short	(.L_45 - .L_44)
.L_44:
        /*0004*/ 	.word	0x00000082


	//----- nvinfo : EIATTR_KPARAM_INFO
	.align		4
.L_45:
        /*0008*/ 	.byte	0x04, 0x17
        /*000a*/ 	.short	(.L_47 - .L_46)
.L_46:
        /*000c*/ 	.word	0x00000000
        /*0010*/ 	.short	0x0009
        /*0012*/ 	.short	0x002c
        /*0014*/ 	.byte	0x00, 0xf0, 0x11, 0x00


	//----- nvinfo : EIATTR_KPARAM_INFO
	.align		4
.L_47:
        /*0018*/ 	.byte	0x04, 0x17
        /*001a*/ 	.short	(.L_49 - .L_48)
.L_48:
        /*001c*/ 	.word	0x00000000
        /*0020*/ 	.short	0x0008
        /*0022*/ 	.short	0x0028
        /*0024*/ 	.byte	0x00, 0xf0, 0x11, 0x00


	//----- nvinfo : EIATTR_KPARAM_INFO
	.align		4
.L_49:
        /*0028*/ 	.byte	0x04, 0x17
        /*002a*/ 	.short	(.L_51 - .L_50)
.L_50:
        /*002c*/ 	.word	0x00000000
        /*0030*/ 	.short	0x0007
        /*0032*/ 	.short	0x0024
        /*0034*/ 	.byte	0x00, 0xf0, 0x11, 0x00


	//----- nvinfo : EIATTR_KPARAM_INFO
	.align		4
.L_51:
        /*0038*/ 	.byte	0x04, 0x17
        /*003a*/ 	.short	(.L_53 - .L_52)
.L_52:
        /*003c*/ 	.word	0x00000000
        /*0040*/ 	.short	0x0006
        /*0042*/ 	.short	0x0020
        /*0044*/ 	.byte	0x00, 0xf0, 0x11, 0x00


	//----- nvinfo : EIATTR_KPARAM_INFO
	.align		4
.L_53:
        /*0048*/ 	.byte	0x04, 0x17
        /*004a*/ 	.short	(.L_55 - .L_54)
.L_54:
        /*004c*/ 	.word	0x00000000
        /*0050*/ 	.short	0x0005
        /*0052*/ 	.short	0x001c
        /*0054*/ 	.byte	0x00, 0xf0, 0x11, 0x00


	//----- nvinfo : EIATTR_KPARAM_INFO
	.align		4
.L_55:
        /*0058*/ 	.byte	0x04, 0x17
        /*005a*/ 	.short	(.L_57 - .L_56)
.L_56:
        /*005c*/ 	.word	0x00000000
        /*0060*/ 	.short	0x0004
        /*0062*/ 	.short	0x0018
        /*0064*/ 	.byte	0x00, 0xf0, 0x11, 0x00


	//----- nvinfo : EIATTR_KPARAM_INFO
	.align		4
.L_57:
        /*0068*/ 	.byte	0x04, 0x17
        /*006a*/ 	.short	(.L_59 - .L_58)
.L_58:
        /*006c*/ 	.word	0x00000000
        /*0070*/ 	.short	0x0003
        /*0072*/ 	.short	0x0014
        /*0074*/ 	.byte	0x00, 0xf0, 0x11, 0x00


	//----- nvinfo : EIATTR_KPARAM_INFO
	.align		4
.L_59:
        /*0078*/ 	.byte	0x04, 0x17
        /*007a*/ 	.short	(.L_61 - .L_60)
.L_60:
        /*007c*/ 	.word	0x00000000
        /*0080*/ 	.short	0x0002
        /*0082*/ 	.short	0x0010
        /*0084*/ 	.byte	0x00, 0xf0, 0x11, 0x00


	//----- nvinfo : EIATTR_KPARAM_INFO
	.align		4
.L_61:
        /*0088*/ 	.byte	0x04, 0x17
        /*008a*/ 	.short	(.L_63 - .L_62)
.L_62:
        /*008c*/ 	.word	0x00000000
        /*0090*/ 	.short	0x0001
        /*0092*/ 	.short	0x0008
        /*0094*/ 	.byte	0x00, 0xf5, 0x21, 0x00


	//----- nvinfo : EIATTR_KPARAM_INFO
	.align		4
.L_63:
        /*0098*/ 	.byte	0x04, 0x17
        /*009a*/ 	.short	(.L_65 - .L_64)
.L_64:
        /*009c*/ 	.word	0x00000000
        /*00a0*/ 	.short	0x0000
        /*00a2*/ 	.short	0x0000
        /*00a4*/ 	.byte	0x00, 0xf5, 0x21, 0x00


	//----- nvinfo : EIATTR_SPARSE_MMA_MASK
	.align		4
.L_65:
        /*00a8*/ 	.byte	0x03, 0x50
        /*00aa*/ 	.short	0x0000


	//----- nvinfo : EIATTR_MAXREG_COUNT
	.align		4
        /*00ac*/ 	.byte	0x03, 0x1b
        /*00ae*/ 	.short	0x00ff


	//----- nvinfo : EIATTR_MERCURY_ISA_VERSION
	.align		4
        /*00b0*/ 	.byte	0x03, 0x5f
        /*00b2*/ 	.short	0x0101


	//----- nvinfo : EIATTR_VRC_CTA_INIT_COUNT
	.align		4
        /*00b4*/ 	.byte	0x02, 0x4a
	.zero		1
	.zero		1


	//----- nvinfo : EIATTR_EXIT_INSTR_OFFSETS
	.align		4
        /*00b8*/ 	.byte	0x04, 0x1c
        /*00ba*/ 	.short	(.L_67 - .L_66)


	//   ....[0]....
.L_66:
        /*00bc*/ 	.word	0x00000070


	//   ....[1]....
        /*00c0*/ 	.word	0x000000c0


	//   ....[2]....
        /*00c4*/ 	.word	0x00001300


	//----- nvinfo : EIATTR_CRS_STACK_SIZE
	.align		4
.L_67:
        /*00c8*/ 	.byte	0x04, 0x1e
        /*00ca*/ 	.short	(.L_69 - .L_68)
.L_68:
        /*00cc*/ 	.word	0x00000000


	//----- nvinfo : EIATTR_CBANK_PARAM_SIZE
	.align		4
.L_69:
        /*00d0*/ 	.byte	0x03, 0x19
        /*00d2*/ 	.short	0x0030


	//----- nvinfo : EIATTR_PARAM_CBANK
	.align		4
        /*00d4*/ 	.byte	0x04, 0x0a
        /*00d6*/ 	.short	(.L_71 - .L_70)
	.align		4
.L_70:
        /*00d8*/ 	.word	index@(.nv.constant0.im2col_gpu_kernel)
        /*00dc*/ 	.short	0x0380
        /*00de*/ 	.short	0x0030


	//----- nvinfo : EIATTR_SW_WAR
	.align		4
.L_71:
        /*00e0*/ 	.byte	0x04, 0x36
        /*00e2*/ 	.short	(.L_73 - .L_72)
.L_72:
        /*00e4*/ 	.word	0x00000008
.L_73:


//--------------------- .nv.callgraph             --------------------------
	.section	.nv.callgraph,"",@"SHT_CUDA_CALLGRAPH"
	.align	4
	.sectionentsize	8
	.align		4
        /*0000*/ 	.word	0x00000000
	.align		4
        /*0004*/ 	.word	0xffffffff
	.align		4
        /*0008*/ 	.word	0x00000000
	.align		4
        /*000c*/ 	.word	0xfffffffe
	.align		4
        /*0010*/ 	.word	0x00000000
	.align		4
        /*0014*/ 	.word	0xfffffffd
	.align		4
        /*0018*/ 	.word	0x00000000
	.align		4
        /*001c*/ 	.word	0xfffffffc


//--------------------- .text.im2col_gpu_kernelV2 --------------------------
	.section	.text.im2col_gpu_kernelV2,"ax",@progbits
	.align	128
        .global         im2col_gpu_kernelV2
        .type           im2col_gpu_kernelV2,@function
        .size           im2col_gpu_kernelV2,(.L_x_28 - im2col_gpu_kernelV2)
        .other          im2col_gpu_kernelV2,@"STO_CUDA_ENTRY STV_DEFAULT"
im2col_gpu_kernelV2:
.text.im2col_gpu_kernelV2:
[----:B------:R-:W-:Y:S01]  /*0000*/  LDC R1, c[0x0][0x37c] ;  /* 0x0000df00ff017b82 */ /* 0x000fe20000000800 */
[----:B------:R-:W0:Y:S07]  /*0010*/  S2R R0, SR_TID.X ;  /* 0x0000000000007919 */ /* 0x000e2e0000002100 */
[----:B------:R-:W0:Y:S01]  /*0020*/  S2UR UR4, SR_CTAID.X ;  /* 0x00000000000479c3 */ /* 0x000e220000002500 */
[----:B------:R-:W1:Y:S07]  /*0030*/  LDCU UR5, c[0x0][0x390] ;  /* 0x00007200ff0577ac */ /* 0x000e6e0008000800 */
[----:B------:R-:W0:Y:S02]  /*0040*/  LDC R13, c[0x0][0x360] ;  /* 0x0000d800ff0d7b82 */ /* 0x000e240000000800 */
[----:B0-----:R-:W-:-:S05]  /*0050*/  IMAD R13, R13, UR4, R0 ;  /* 0x000000040d0d7c24 */ /* 0x001fca000f8e0200 */
[----:B-1----:R-:W-:-:S13]  /*0060*/  ISETP.GE.AND P0, PT, R13, UR5, PT ;  /* 0x000000050d007c0c */ /* 0x002fda000bf06270 */
[----:B------:R-:W-:Y:S05]  /*0070*/  @P0 EXIT ;  /* 0x000000000000094d */ /* 0x000fea0003800000 */
[----:B------:R-:W0:Y:S01]  /*0080*/  LDC R11, c[0x0][0x3a0] ;  /* 0x0000e800ff0b7b82 */ /* 0x000e220000000800 */
[----:B------:R-:W0:Y:S02]  /*0090*/  LDCU UR4, c[0x0][0x39c] ;  /* 0x00007380ff0477ac */ /* 0x000e240008000800 */
[----:B0-----:R-:W-:-:S04]  /*00a0*/  VIMNMX R0, PT, PT, R11, UR4, PT ;  /* 0x000000040b007c48 */ /* 0x001fc8000bfe0100 */
[----:B------:R-:W-:-:S13]  /*00b0*/  ISETP.GE.AND P0, PT, R0, 0x1, PT ;  /* 0x000000010000780c */ /* 0x000fda0003f06270 */
[----:B------:R-:W-:Y:S05]  /*00c0*/  @!P0 EXIT ;  /* 0x000000000000894d */ /* 0x000fea0003800000 */
[----:B------:R-:W0:Y:S01]  /*00d0*/  LDC R8, c[0x0][0x3b0] ;  /* 0x0000ec00ff087b82 */ /* 0x000e220000000800 */
[----:B------:R-:W1:Y:S01]  /*00e0*/  LDCU UR5, c[0x0][0x3ac] ;  /* 0x00007580ff0577ac */ /* 0x000e620008000800 */
[C---:B------:R-:W-:Y:S01]  /*00f0*/  IMAD R10, R11.reuse, UR4, RZ ;  /* 0x000000040b0a7c24 */ /* 0x040fe2000f8e02ff */
[C---:B------:R-:W-:Y:S02]  /*0100*/  LOP3.LUT R12, R11.reuse, 0x7, RZ, 0xc0, !PT ;  /* 0x000000070b0c7812 */ /* 0x040fe400078ec0ff */
[----:B------:R-:W-:Y:S01]  /*0110*/  LOP3.LUT R11, R11, 0x7ffffff8, RZ, 0xc0, !PT ;  /* 0x7ffffff80b0b7812 */ /* 0x000fe200078ec0ff */
[----:B------:R-:W2:Y:S01]  /*0120*/  LDCU.64 UR6, c[0x0][0x358] ;  /* 0x00006b00ff0677ac */ /* 0x000ea20008000a00 */
[----:B------:R-:W3:Y:S01]  /*0130*/  LDCU UR12, c[0x0][0x398] ;  /* 0x00007300ff0c77ac */ /* 0x000ee20008000800 */
[----:B------:R-:W4:Y:S01]  /*0140*/  LDCU.64 UR10, c[0x0][0x380] ;  /* 0x00007000ff0a77ac */ /* 0x000f220008000a00 */
[----:B-1----:R-:W-:Y:S02]  /*0150*/  IMAD R10, R10, UR5, RZ ;  /* 0x000000050a0a7c24 */ /* 0x002fe4000f8e02ff */
[----:B0-234-:R-:W-:-:S07]  /*0160*/  IMAD R8, R8, UR5, RZ ;  /* 0x0000000508087c24 */ /* 0x01dfce000f8e02ff */
.L_x_12:
[----:B0-----:R-:W0:Y:S01]  /*0170*/  LDC R0, c[0x0][0x3b0] ;  /* 0x0000ec00ff007b82 */ /* 0x001e220000000800 */
[----:B------:R-:W-:Y:S01]  /*0180*/  IABS R9, R13 ;  /* 0x0000000d00097213 */ /* 0x000fe20000000000 */
[----:B-1----:R-:W1:Y:S01]  /*0190*/  LDCU UR4, c[0x0][0x3a4] ;  /* 0x00007480ff0477ac */ /* 0x002e620008000800 */
[----:B--2---:R-:W2:Y:S05]  /*01a0*/  LDCU UR5, c[0x0][0x394] ;  /* 0x00007280ff0577ac */ /* 0x004eaa0008000800 */
[----:B------:R-:W3:Y:S01]  /*01b0*/  LDC R2, c[0x0][0x3ac] ;  /* 0x0000eb00ff027b82 */ /* 0x000ee20000000800 */
[----:B------:R-:W4:Y:S07]  /*01c0*/  LDCU UR8, c[0x0][0x398] ;  /* 0x00007300ff0877ac */ /* 0x000f2e0008000800 */
[----:B------:R-:W5:Y:S01]  /*01d0*/  LDC.64 R16, c[0x0][0x388] ;  /* 0x0000e200ff107b82 */ /* 0x000f620000000a00 */
[----:B0-----:R-:W-:-:S04]  /*01e0*/  IABS R6, R0 ;  /* 0x0000000000067213 */ /* 0x001fc80000000000 */
[----:B------:R-:W0:Y:S08]  /*01f0*/  I2F.RP R3, R6 ;  /* 0x0000000600037306 */ /* 0x000e300000209400 */
[----:B0-----:R-:W0:Y:S02]  /*0200*/  MUFU.RCP R3, R3 ;  /* 0x0000000300037308 */ /* 0x001e240000001000 */
[----:B0-----:R-:W-:Y:S01]  /*0210*/  VIADD R4, R3, 0xffffffe ;  /* 0x0ffffffe03047836 */ /* 0x001fe20000000000 */
[----:B---3--:R-:W-:-:S05]  /*0220*/  IABS R3, R2 ;  /* 0x0000000200037213 */ /* 0x008fca0000000000 */
[----:B------:R0:W3:Y:S02]  /*0230*/  F2I.FTZ.U32.TRUNC.NTZ R5, R4 ;  /* 0x0000000400057305 */ /* 0x0000e4000021f000 */
[----:B0-----:R-:W-:Y:S02]  /*0240*/  IMAD.MOV.U32 R4, RZ, RZ, RZ ;  /* 0x000000ffff047224 */ /* 0x001fe400078e00ff */
[----:B---3--:R-:W-:-:S04]  /*0250*/  IMAD.MOV R7, RZ, RZ, -R5 ;  /* 0x000000ffff077224 */ /* 0x008fc800078e0a05 */
[----:B------:R-:W-:-:S04]  /*0260*/  IMAD R7, R7, R6, RZ ;  /* 0x0000000607077224 */ /* 0x000fc800078e02ff */
[----:B------:R-:W-:Y:S02]  /*0270*/  IMAD.HI.U32 R5, R5, R7, R4 ;  /* 0x0000000705057227 */ /* 0x000fe400078e0004 */
[----:B------:R-:W0:Y:S04]  /*0280*/  I2F.RP R7, R3 ;  /* 0x0000000300077306 */ /* 0x000e280000209400 */
[----:B------:R-:W-:-:S04]  /*0290*/  IMAD.HI.U32 R4, R5, R9, RZ ;  /* 0x0000000905047227 */ /* 0x000fc800078e00ff */
[----:B------:R-:W-:-:S04]  /*02a0*/  IMAD.MOV R5, RZ, RZ, -R4 ;  /* 0x000000ffff057224 */ /* 0x000fc800078e0a04 */
[C---:B------:R-:W-:Y:S01]  /*02b0*/  IMAD R5, R6.reuse, R5, R9 ;  /* 0x0000000506057224 */ /* 0x040fe200078e0209 */
[----:B0-----:R-:W0:Y:S04]  /*02c0*/  MUFU.RCP R7, R7 ;  /* 0x0000000700077308 */ /* 0x001e280000001000 */
[----:B------:R-:W-:-:S13]  /*02d0*/  ISETP.GT.U32.AND P1, PT, R6, R5, PT ;  /* 0x000000050600720c */ /* 0x000fda0003f24070 */
[----:B------:R-:W-:Y:S02]  /*02e0*/  @!P1 IMAD.IADD R5, R5, 0x1, -R6 ;  /* 0x0000000105059824 */ /* 0x000fe400078e0a06 */
[----:B0-----:R-:W-:Y:S02]  /*02f0*/  VIADD R9, R7, 0xffffffe ;  /* 0x0ffffffe07097836 */ /* 0x001fe40000000000 */
[----:B------:R-:W-:Y:S01]  /*0300*/  @!P1 VIADD R4, R4, 0x1 ;  /* 0x0000000104049836 */ /* 0x000fe20000000000 */
[----:B------:R-:W-:Y:S02]  /*0310*/  ISETP.GE.U32.AND P0, PT, R5, R6, PT ;  /* 0x000000060500720c */ /* 0x000fe40003f06070 */
[----:B------:R-:W0:Y:S01]  /*0320*/  F2I.FTZ.U32.TRUNC.NTZ R5, R9 ;  /* 0x0000000900057305 */ /* 0x000e22000021f000 */
[----:B------:R-:W-:Y:S02]  /*0330*/  LOP3.LUT R6, R13, R0, RZ, 0x3c, !PT ;  /* 0x000000000d067212 */ /* 0x000fe400078e3cff */
[----:B------:R-:W-:-:S02]  /*0340*/  ISETP.NE.AND P1, PT, R0, RZ, PT ;  /* 0x000000ff0000720c */ /* 0x000fc40003f25270 */
[----:B------:R-:W-:-:S06]  /*0350*/  ISETP.GE.AND P2, PT, R6, RZ, PT ;  /* 0x000000ff0600720c */ /* 0x000fcc0003f46270 */
[----:B------:R-:W-:-:S04]  /*0360*/  @P0 VIADD R4, R4, 0x1 ;  /* 0x0000000104040836 */ /* 0x000fc80000000000 */
[----:B------:R-:W-:Y:S02]  /*0370*/  IMAD.MOV.U32 R15, RZ, RZ, R4 ;  /* 0x000000ffff0f7224 */ /* 0x000fe400078e0004 */
[----:B0-----:R-:W-:Y:S02]  /*0380*/  IMAD.MOV R4, RZ, RZ, -R5 ;  /* 0x000000ffff047224 */ /* 0x001fe400078e0a05 */
[----:B------:R-:W-:Y:S01]  /*0390*/  @!P2 IMAD.MOV R15, RZ, RZ, -R15 ;  /* 0x000000ffff0fa224 */ /* 0x000fe200078e0a0f */
[----:B------:R-:W-:Y:S01]  /*03a0*/  @!P1 LOP3.LUT R15, RZ, R0, RZ, 0x33, !PT ;  /* 0x00000000ff0f9212 */ /* 0x000fe200078e33ff */
[----:B------:R-:W-:Y:S02]  /*03b0*/  IMAD R7, R4, R3, RZ ;  /* 0x0000000304077224 */ /* 0x000fe400078e02ff */
[----:B------:R-:W-:Y:S01]  /*03c0*/  IMAD.MOV.U32 R4, RZ, RZ, RZ ;  /* 0x000000ffff047224 */ /* 0x000fe200078e00ff */
[----:B------:R-:W-:-:S03]  /*03d0*/  IABS R6, R15 ;  /* 0x0000000f00067213 */ /* 0x000fc60000000000 */
[----:B------:R-:W-:-:S06]  /*03e0*/  IMAD.HI.U32 R4, R5, R7, R4 ;  /* 0x0000000705047227 */ /* 0x000fcc00078e0004 */
[----:B------:R-:W-:-:S04]  /*03f0*/  IMAD.HI.U32 R4, R4, R6, RZ ;  /* 0x0000000604047227 */ /* 0x000fc800078e00ff */
[----:B------:R-:W-:-:S04]  /*0400*/  IMAD.MOV R5, RZ, RZ, -R4 ;  /* 0x000000ffff057224 */ /* 0x000fc800078e0a04 */
[----:B------:R-:W-:Y:S02]  /*0410*/  IMAD R6, R3, R5, R6 ;  /* 0x0000000503067224 */ /* 0x000fe400078e0206 */
[----:B------:R-:W-:-:S03]  /*0420*/  IMAD.MOV R5, RZ, RZ, -R15 ;  /* 0x000000ffff057224 */ /* 0x000fc600078e0a0f */
[----:B------:R-:W-:Y:S01]  /*0430*/  ISETP.GT.U32.AND P1, PT, R3, R6, PT ;  /* 0x000000060300720c */ /* 0x000fe20003f24070 */
[----:B------:R-:W-:-:S12]  /*0440*/  IMAD R5, R0, R5, R13 ;  /* 0x0000000500057224 */ /* 0x000fd800078e020d */
[----:B------:R-:W-:Y:S02]  /*0450*/  @!P1 IMAD.IADD R6, R6, 0x1, -R3 ;  /* 0x0000000106069824 */ /* 0x000fe400078e0a03 */
[----:B------:R-:W-:Y:S01]  /*0460*/  @!P1 VIADD R4, R4, 0x1 ;  /* 0x0000000104049836 */ /* 0x000fe20000000000 */
[----:B------:R-:W-:Y:S02]  /*0470*/  ISETP.NE.AND P1, PT, R2, RZ, PT ;  /* 0x000000ff0200720c */ /* 0x000fe40003f25270 */
[----:B------:R-:W-:Y:S02]  /*0480*/  ISETP.GE.U32.AND P0, PT, R6, R3, PT ;  /* 0x000000030600720c */ /* 0x000fe40003f06070 */
[----:B------:R-:W-:Y:S01]  /*0490*/  LOP3.LUT R3, R15, R2, RZ, 0x3c, !PT ;  /* 0x000000020f037212 */ /* 0x000fe200078e3cff */
[----:B------:R-:W1:Y:S03]  /*04a0*/  LDC R6, c[0x0][0x3a8] ;  /* 0x0000ea00ff067b82 */ /* 0x000e660000000800 */
[----:B------:R-:W-:-:S07]  /*04b0*/  ISETP.GE.AND P2, PT, R3, RZ, PT ;  /* 0x000000ff0300720c */ /* 0x000fce0003f46270 */
[----:B------:R-:W-:-:S06]  /*04c0*/  @P0 VIADD R4, R4, 0x1 ;  /* 0x0000000104040836 */ /* 0x000fcc0000000000 */
[----:B------:R-:W-:Y:S01]  /*04d0*/  @!P2 IMAD.MOV R4, RZ, RZ, -R4 ;  /* 0x000000ffff04a224 */ /* 0x000fe200078e0a04 */
[----:B------:R-:W-:-:S05]  /*04e0*/  @!P1 LOP3.LUT R4, RZ, R2, RZ, 0x33, !PT ;  /* 0x00000002ff049212 */ /* 0x000fca00078e33ff */
[----:B------:R-:W-:Y:S02]  /*04f0*/  IMAD.MOV R3, RZ, RZ, -R4 ;  /* 0x000000ffff037224 */ /* 0x000fe400078e0a04 */
[----:B-1----:R-:W-:Y:S02]  /*0500*/  IMAD R7, R5, UR4, -R6 ;  /* 0x0000000405077c24 */ /* 0x002fe4000f8e0a06 */
[----:B------:R-:W-:-:S04]  /*0510*/  IMAD R3, R2, R3, R15 ;  /* 0x0000000302037224 */ /* 0x000fc800078e020f */
[----:B------:R-:W-:Y:S02]  /*0520*/  IMAD R9, R3, UR4, -R6 ;  /* 0x0000000403097c24 */ /* 0x000fe4000f8e0a06 */
[----:B------:R-:W-:Y:S02]  /*0530*/  IMAD R3, R10, R4, R3 ;  /* 0x000000040a037224 */ /* 0x000fe400078e0203 */
[----:B--2---:R-:W-:Y:S02]  /*0540*/  IMAD R4, R4, UR5, R9 ;  /* 0x0000000504047c24 */ /* 0x004fe4000f8e0209 */
[----:B------:R-:W-:Y:S02]  /*0550*/  IMAD R3, R3, R0, R5 ;  /* 0x0000000003037224 */ /* 0x000fe400078e0205 */
[----:B----4-:R-:W-:Y:S02]  /*0560*/  IMAD R5, R4, UR8, R7 ;  /* 0x0000000804057c24 */ /* 0x010fe4000f8e0207 */
[----:B------:R-:W-:-:S02]  /*0570*/  IMAD.MOV.U32 R6, RZ, RZ, RZ ;  /* 0x000000ffff067224 */ /* 0x000fc400078e00ff */
[----:B-----5:R-:W-:Y:S01]  /*0580*/  IMAD.WIDE R16, R3, 0x4, R16 ;  /* 0x0000000403107825 */ /* 0x020fe200078e0210 */
[----:B------:R-:W-:-:S07]  /*0590*/  SHF.R.S32.HI R4, RZ, 0x1f, R5 ;  /* 0x0000001fff047819 */ /* 0x000fce0000011405 */
.L_x_11:
[----:B0-----:R-:W0:Y:S01]  /*05a0*/  LDCU UR4, c[0x0][0x3a0] ;  /* 0x00007400ff0477ac */ /* 0x001e220008000800 */
[----:B------:R-:W-:Y:S02]  /*05b0*/  IMAD.IADD R2, R9, 0x1, R6 ;  /* 0x0000000109027824 */ /* 0x000fe400078e0206 */
[----:B------:R-:W-:Y:S01]  /*05c0*/  IMAD.MOV.U32 R20, RZ, RZ, RZ ;  /* 0x000000ffff147224 */ /* 0x000fe200078e00ff */
[----:B-1----:R-:W1:Y:S01]  /*05d0*/  LDCU.64 UR8, c[0x0][0x398] ;  /* 0x00007300ff0877ac */ /* 0x002e620008000a00 */
[----:B0-----:R-:W-:Y:S01]  /*05e0*/  UISETP.GE.U32.AND UP0, UPT, UR4, 0x8, UPT ;  /* 0x000000080400788c */ /* 0x001fe2000bf06070 */
[----:B-1----:R-:W-:-:S04]  /*05f0*/  IMAD.U32 R3, RZ, RZ, UR8 ;  /* 0x00000008ff037e24 */ /* 0x002fc8000f8e00ff */
[C---:B------:R-:W-:Y:S02]  /*0600*/  IMAD R0, R6.reuse, R3, RZ ;  /* 0x0000000306007224 */ /* 0x040fe400078e02ff */
[----:B------:R-:W-:-:S05]  /*0610*/  VIADD R6, R6, 0x1 ;  /* 0x0000000106067836 */ /* 0x000fca0000000000 */
[----:B------:R-:W-:Y:S01]  /*0620*/  ISETP.NE.AND P2, PT, R6, UR9, PT ;  /* 0x0000000906007c0c */ /* 0x000fe2000bf45270 */
[----:B--2---:R-:W-:-:S12]  /*0630*/  BRA.U !UP0, `(.L_x_0) ;  /* 0x00000005084c7547 */ /* 0x004fd8000b800000 */
[----:B------:R-:W0:Y:S01]  /*0640*/  LDCU UR4, c[0x0][0x394] ;  /* 0x00007280ff0477ac */ /* 0x000e220008000800 */
[----:B------:R-:W-:Y:S01]  /*0650*/  IMAD.MOV.U32 R20, RZ, RZ, RZ ;  /* 0x000000ffff147224 */ /* 0x000fe200078e00ff */
[----:B0-----:R-:W-:-:S13]  /*0660*/  ISETP.GE.AND P1, PT, R2, UR4, PT ;  /* 0x0000000402007c0c */ /* 0x001fda000bf26270 */
.L_x_1:
[----:B-1----:R-:W-:Y:S02]  /*0670*/  IMAD.IADD R21, R7, 0x1, R20 ;  /* 0x0000000107157824 */ /* 0x002fe400078e0214 */
[----:B------:R-:W-:Y:S02]  /*0680*/  IMAD.U32 R3, RZ, RZ, UR12 ;  /* 0x0000000cff037e24 */ /* 0x000fe4000f8e00ff */
[----:B------:R-:W-:Y:S01]  /*0690*/  IMAD.MOV.U32 R23, RZ, RZ, RZ ;  /* 0x000000ffff177224 */ /* 0x000fe200078e00ff */
[----:B------:R-:W-:Y:S02]  /*06a0*/  LOP3.LUT R14, R2, R21, RZ, 0xfc, !PT ;  /* 0x00000015020e7212 */ /* 0x000fe400078efcff */
[----:B------:R-:W-:-:S04]  /*06b0*/  ISETP.GE.OR P0, PT, R21, R3, P1 ;  /* 0x000000031500720c */ /* 0x000fc80000f06670 */
[----:B------:R-:W-:-:S13]  /*06c0*/  ISETP.LT.OR P0, PT, R14, RZ, P0 ;  /* 0x000000ff0e00720c */ /* 0x000fda0000701670 */
[----:B------:R-:W-:-:S05]  /*06d0*/  @!P0 IMAD.IADD R14, R0, 0x1, R20 ;  /* 0x00000001000e8824 */ /* 0x000fca00078e0214 */
[----:B------:R-:W-:-:S04]  /*06e0*/  @!P0 IADD3 R15, P3, PT, R5, R14, RZ ;  /* 0x0000000e050f8210 */ /* 0x000fc80007f7e0ff */
[----:B------:R-:W-:Y:S02]  /*06f0*/  @!P0 LEA.HI.X.SX32 R14, R14, R4, 0x1, P3 ;  /* 0x000000040e0e8211 */ /* 0x000fe400018f0eff */
[----:B------:R-:W-:-:S04]  /*0700*/  @!P0 LEA R18, P3, R15, UR10, 0x2 ;  /* 0x0000000a0f128c11 */ /* 0x000fc8000f8610ff */
[----:B------:R-:W-:-:S05]  /*0710*/  @!P0 LEA.HI.X R19, R15, UR11, R14, 0x2, P3 ;  /* 0x0000000b0f138c11 */ /* 0x000fca00098f140e */
[----:B------:R0:W2:Y:S01]  /*0720*/  @!P0 LDG.E R23, desc[UR6][R18.64] ;  /* 0x0000000612178981 */ /* 0x0000a2000c1e1900 */
[----:B------:R-:W-:Y:S01]  /*0730*/  VIADD R14, R21, 0x1 ;  /* 0x00000001150e7836 */ /* 0x000fe20000000000 */
[----:B------:R-:W-:Y:S01]  /*0740*/  SHF.R.S32.HI R15, RZ, 0x1f, R0 ;  /* 0x0000001fff0f7819 */ /* 0x000fe20000011400 */
[----:B------:R-:W-:Y:S01]  /*0750*/  IMAD.MOV.U32 R25, RZ, RZ, RZ ;  /* 0x000000ffff197224 */ /* 0x000fe200078e00ff */
[----:B------:R-:W-:Y:S02]  /*0760*/  SHF.R.S32.HI R22, RZ, 0x1f, R20 ;  /* 0x0000001fff167819 */ /* 0x000fe40000011414 */
[----:B------:R-:W-:Y:S02]  /*0770*/  ISETP.GE.OR P0, PT, R14, R3, P1 ;  /* 0x000000030e00720c */ /* 0x000fe40000f06670 */
[----:B------:R-:W-:Y:S02]  /*0780*/  LOP3.LUT R14, R2, R14, RZ, 0xfc, !PT ;  /* 0x0000000e020e7212 */ /* 0x000fe400078efcff */
[----:B------:R-:W-:-:S02]  /*0790*/  IADD3 R24, P3, P4, R5, R20, R0 ;  /* 0x0000001405187210 */ /* 0x000fc40007c7e000 */
[----:B------:R-:W-:Y:S02]  /*07a0*/  ISETP.LT.OR P0, PT, R14, RZ, P0 ;  /* 0x000000ff0e00720c */ /* 0x000fe40000701670 */
[----:B------:R-:W-:Y:S02]  /*07b0*/  IADD3.X R15, PT, PT, R4, R22, R15, P3, P4 ;  /* 0x00000016040f7210 */ /* 0x000fe40001fe840f */
[----:B------:R-:W-:-:S04]  /*07c0*/  LEA R14, P3, R24, UR10, 0x2 ;  /* 0x0000000a180e7c11 */ /* 0x000fc8000f8610ff */
[----:B------:R-:W-:Y:S01]  /*07d0*/  LEA.HI.X R15, R24, UR11, R15, 0x2, P3 ;  /* 0x0000000b180f7c11 */ /* 0x000fe200098f140f */
[----:B0-----:R-:W-:Y:S01]  /*07e0*/  VIADD R18, R21, 0x2 ;  /* 0x0000000215127836 */ /* 0x001fe20000000000 */
[----:B--2---:R0:W-:Y:S04]  /*07f0*/  STG.E desc[UR6][R16.64], R23 ;  /* 0x0000001710007986 */ /* 0x0041e8000c101906 */
[----:B------:R-:W2:Y:S01]  /*0800*/  @!P0 LDG.E R25, desc[UR6][R14.64+0x4] ;  /* 0x000004060e198981 */ /* 0x000ea2000c1e1900 */
[----:B------:R-:W-:Y:S01]  /*0810*/  ISETP.GE.OR P0, PT, R18, R3, P1 ;  /* 0x000000031200720c */ /* 0x000fe20000f06670 */
[----:B------:R-:W-:Y:S01]  /*0820*/  IMAD.MOV.U32 R27, RZ, RZ, RZ ;  /* 0x000000ffff1b7224 */ /* 0x000fe200078e00ff */
[----:B------:R-:W-:-:S04]  /*0830*/  LOP3.LUT R18, R2, R18, RZ, 0xfc, !PT ;  /* 0x0000001202127212 */ /* 0x000fc800078efcff */
[----:B------:R-:W-:Y:S01]  /*0840*/  ISETP.LT.OR P0, PT, R18, RZ, P0 ;  /* 0x000000ff1200720c */ /* 0x000fe20000701670 */
[----:B------:R-:W-:-:S04]  /*0850*/  IMAD.WIDE R18, R8, 0x4, R16 ;  /* 0x0000000408127825 */ /* 0x000fc800078e0210 */
[----:B------:R-:W-:Y:S01]  /*0860*/  VIADD R22, R21, 0x3 ;  /* 0x0000000315167836 */ /* 0x000fe20000000000 */
[----:B--2---:R1:W-:Y:S07]  /*0870*/  STG.E desc[UR6][R18.64], R25 ;  /* 0x0000001912007986 */ /* 0x0043ee000c101906 */
[----:B------:R-:W2:Y:S01]  /*0880*/  @!P0 LDG.E R27, desc[UR6][R14.64+0x8] ;  /* 0x000008060e1b8981 */ /* 0x000ea2000c1e1900 */
[----:B------:R-:W-:Y:S01]  /*0890*/  ISETP.GE.OR P0, PT, R22, R3, P1 ;  /* 0x000000031600720c */ /* 0x000fe20000f06670 */
[----:B0-----:R-:W-:Y:S01]  /*08a0*/  IMAD.WIDE R16, R8, 0x4, R18 ;  /* 0x0000000408107825 */ /* 0x001fe200078e0212 */
[----:B------:R-:W-:-:S03]  /*08b0*/  LOP3.LUT R22, R2, R22, RZ, 0xfc, !PT ;  /* 0x0000001602167212 */ /* 0x000fc600078efcff */
[----:B------:R-:W-:Y:S01]  /*08c0*/  IMAD.MOV.U32 R23, RZ, RZ, RZ ;  /* 0x000000ffff177224 */ /* 0x000fe200078e00ff */
[----:B------:R-:W-:Y:S01]  /*08d0*/  ISETP.LT.OR P0, PT, R22, RZ, P0 ;  /* 0x000000ff1600720c */ /* 0x000fe20000701670 */
[----:B------:R-:W-:Y:S01]  /*08e0*/  VIADD R22, R21, 0x4 ;  /* 0x0000000415167836 */ /* 0x000fe20000000000 */
[----:B--2---:R0:W-:Y:S11]  /*08f0*/  STG.E desc[UR6][R16.64], R27 ;  /* 0x0000001b10007986 */ /* 0x0041f6000c101906 */
[----:B------:R-:W2:Y:S01]  /*0900*/  @!P0 LDG.E R23, desc[UR6][R14.64+0xc] ;  /* 0x00000c060e178981 */ /* 0x000ea2000c1e1900 */
[----:B------:R-:W-:Y:S01]  /*0910*/  ISETP.GE.OR P0, PT, R22, R3, P1 ;  /* 0x000000031600720c */ /* 0x000fe20000f06670 */
[----:B-1----:R-:W-:Y:S01]  /*0920*/  IMAD.WIDE R18, R8, 0x4, R16 ;  /* 0x0000000408127825 */ /* 0x002fe200078e0210 */
[----:B------:R-:W-:-:S03]  /*0930*/  LOP3.LUT R22, R2, R22, RZ, 0xfc, !PT ;  /* 0x0000001602167212 */ /* 0x000fc600078efcff */
[----:B------:R-:W-:Y:S01]  /*0940*/  IMAD.MOV.U32 R25, RZ, RZ, RZ ;  /* 0x000000ffff197224 */ /* 0x000fe200078e00ff */
[----:B------:R-:W-:Y:S01]  /*0950*/  ISETP.LT.OR P0, PT, R22, RZ, P0 ;  /* 0x000000ff1600720c */ /* 0x000fe20000701670 */
[----:B------:R-:W-:Y:S01]  /*0960*/  VIADD R22, R21, 0x5 ;  /* 0x0000000515167836 */ /* 0x000fe20000000000 */
[----:B--2---:R1:W-:Y:S11]  /*0970*/  STG.E desc[UR6][R18.64], R23 ;  /* 0x0000001712007986 */ /* 0x0043f6000c101906 */
        /* <DEDUP_REMOVED lines=18> */
[----:B------:R-:W-:Y:S01]  /*0aa0*/  IMAD.WIDE R22, R8, 0x4, R18 ;  /* 0x0000000408167825 */ /* 0x000fe200078e0212 */
[----:B------:R-:W-:-:S04]  /*0ab0*/  LOP3.LUT R21, R2, R21, RZ, 0xfc, !PT ;  /* 0x0000001502157212 */ /* 0x000fc800078efcff */
[----:B------:R-:W-:Y:S01]  /*0ac0*/  ISETP.LT.OR P0, PT, R21, RZ, P0 ;  /* 0x000000ff1500720c */ /* 0x000fe20000701670 */
[----:B------:R-:W-:Y:S01]  /*0ad0*/  IMAD.MOV.U32 R21, RZ, RZ, RZ ;  /* 0x000000ffff157224 */ /* 0x000fe200078e00ff */
[----:B--2---:R1:W-:Y:S11]  /*0ae0*/  STG.E desc[UR6][R22.64], R29 ;  /* 0x0000001d16007986 */ /* 0x0043f6000c101906 */
[----:B------:R-:W2:Y:S01]  /*0af0*/  @!P0 LDG.E R21, desc[UR6][R14.64+0x1c] ;  /* 0x00001c060e158981 */ /* 0x000ea2000c1e1900 */
[----:B0-----:R-:W-:-:S04]  /*0b00*/  IMAD.WIDE R24, R8, 0x4, R22 ;  /* 0x0000000408187825 */ /* 0x001fc800078e0216 */
[----:B------:R-:W-:Y:S02]  /*0b10*/  VIADD R20, R20, 0x8 ;  /* 0x0000000814147836 */ /* 0x000fe40000000000 */
[----:B------:R-:W-:-:S03]  /*0b20*/  IMAD.WIDE R16, R8, 0x4, R24 ;  /* 0x0000000408107825 */ /* 0x000fc600078e0218 */
[----:B------:R-:W-:Y:S01]  /*0b30*/  ISETP.NE.AND P0, PT, R20, R11, PT ;  /* 0x0000000b1400720c */ /* 0x000fe20003f05270 */
[----:B--2---:R1:W-:-:S12]  /*0b40*/  STG.E desc[UR6][R24.64], R21 ;  /* 0x0000001518007986 */ /* 0x0043d8000c101906 */
[----:B------:R-:W-:Y:S05]  /*0b50*/  @P0 BRA `(.L_x_1) ;  /* 0xfffffff800c40947 */ /* 0x000fea000383ffff */
[----:B------:R-:W-:-:S07]  /*0b60*/  IMAD.MOV.U32 R20, RZ, RZ, R11 ;  /* 0x000000ffff147224 */ /* 0x000fce00078e000b */
.L_x_0:
[----:B------:R-:W-:-:S13]  /*0b70*/  ISETP.NE.AND P0, PT, R12, RZ, PT ;  /* 0x000000ff0c00720c */ /* 0x000fda0003f05270 */
[----:B------:R-:W-:Y:S05]  /*0b80*/  @!P0 BRA `(.L_x_2) ;  /* 0x0000000400c88947 */ /* 0x000fea0003800000 */
[----:B------:R-:W-:-:S05]  /*0b90*/  VIADD R14, R12, 0xffffffff ;  /* 0xffffffff0c0e7836 */ /* 0x000fca0000000000 */
[----:B------:R-:W-:-:S13]  /*0ba0*/  ISETP.GE.U32.AND P0, PT, R14, 0x3, PT ;  /* 0x000000030e00780c */ /* 0x000fda0003f06070 */
[----:B------:R-:W-:Y:S05]  /*0bb0*/  @!P0 BRA `(.L_x_3) ;  /* 0x0000000000c48947 */ /* 0x000fea0003800000 */
[----:B------:R-:W0:Y:S01]  /*0bc0*/  LDCU UR4, c[0x0][0x394] ;  /* 0x00007280ff0477ac */ /* 0x000e220008000800 */
[----:B-1----:R-:W-:Y:S02]  /*0bd0*/  IMAD.IADD R21, R7, 0x1, R20 ;  /* 0x0000000107157824 */ /* 0x002fe400078e0214 */
[----:B------:R-:W-:-:S03]  /*0be0*/  IMAD.MOV.U32 R25, RZ, RZ, RZ ;  /* 0x000000ffff197224 */ /* 0x000fc600078e00ff */
[C---:B------:R-:W-:Y:S02]  /*0bf0*/  LOP3.LUT R14, R2.reuse, R21, RZ, 0xfc, !PT ;  /* 0x00000015020e7212 */ /* 0x040fe400078efcff */
[----:B0-----:R-:W-:Y:S01]  /*0c00*/  ISETP.GE.AND P0, PT, R2, UR4, PT ;  /* 0x0000000402007c0c */ /* 0x001fe2000bf06270 */
[----:B------:R-:W0:Y:S03]  /*0c10*/  LDCU.64 UR4, c[0x0][0x380] ;  /* 0x00007000ff0477ac */ /* 0x000e260008000a00 */
[----:B------:R-:W-:-:S04]  /*0c20*/  ISETP.GE.OR P1, PT, R21, R3, P0 ;  /* 0x000000031500720c */ /* 0x000fc80000726670 */
[----:B------:R-:W-:-:S13]  /*0c30*/  ISETP.LT.OR P1, PT, R14, RZ, P1 ;  /* 0x000000ff0e00720c */ /* 0x000fda0000f21670 */
[----:B------:R-:W-:-:S05]  /*0c40*/  @!P1 IMAD.IADD R14, R0, 0x1, R20 ;  /* 0x00000001000e9824 */ /* 0x000fca00078e0214 */
[----:B------:R-:W-:-:S04]  /*0c50*/  @!P1 IADD3 R15, P3, PT, R5, R14, RZ ;  /* 0x0000000e050f9210 */ /* 0x000fc80007f7e0ff */
[----:B------:R-:W-:Y:S02]  /*0c60*/  @!P1 LEA.HI.X.SX32 R14, R14, R4, 0x1, P3 ;  /* 0x000000040e0e9211 */ /* 0x000fe400018f0eff */
[----:B0-----:R-:W-:-:S04]  /*0c70*/  @!P1 LEA R18, P3, R15, UR4, 0x2 ;  /* 0x000000040f129c11 */ /* 0x001fc8000f8610ff */
[----:B------:R-:W-:-:S05]  /*0c80*/  @!P1 LEA.HI.X R19, R15, UR5, R14, 0x2, P3 ;  /* 0x000000050f139c11 */ /* 0x000fca00098f140e */
[----:B------:R0:W2:Y:S01]  /*0c90*/  @!P1 LDG.E R25, desc[UR6][R18.64] ;  /* 0x0000000612199981 */ /* 0x0000a2000c1e1900 */
[----:B------:R-:W-:Y:S01]  /*0ca0*/  VIADD R14, R21, 0x1 ;  /* 0x00000001150e7836 */ /* 0x000fe20000000000 */
[--C-:B------:R-:W-:Y:S01]  /*0cb0*/  SHF.R.S32.HI R23, RZ, 0x1f, R0.reuse ;  /* 0x0000001fff177819 */ /* 0x100fe20000011400 */
[----:B------:R-:W-:Y:S01]  /*0cc0*/  IMAD.MOV.U32 R27, RZ, RZ, RZ ;  /* 0x000000ffff1b7224 */ /* 0x000fe200078e00ff */
[----:B------:R-:W-:Y:S02]  /*0cd0*/  IADD3 R15, P3, P4, R5, R20, R0 ;  /* 0x00000014050f7210 */ /* 0x000fe40007c7e000 */
[----:B------:R-:W-:Y:S02]  /*0ce0*/  ISETP.GE.OR P1, PT, R14, R3, P0 ;  /* 0x000000030e00720c */ /* 0x000fe40000726670 */
[----:B------:R-:W-:Y:S02]  /*0cf0*/  LOP3.LUT R14, R2, R14, RZ, 0xfc, !PT ;  /* 0x0000000e020e7212 */ /* 0x000fe400078efcff */
[----:B------:R-:W-:-:S02]  /*0d00*/  IADD3.X R22, PT, PT, R4, RZ, R23, P3, P4 ;  /* 0x000000ff04167210 */ /* 0x000fc40001fe8417 */
[----:B------:R-:W-:Y:S02]  /*0d10*/  ISETP.LT.OR P1, PT, R14, RZ, P1 ;  /* 0x000000ff0e00720c */ /* 0x000fe40000f21670 */
[----:B------:R-:W-:-:S04]  /*0d20*/  LEA R14, P3, R15, UR4, 0x2 ;  /* 0x000000040f0e7c11 */ /* 0x000fc8000f8610ff */
[----:B------:R-:W-:Y:S01]  /*0d30*/  LEA.HI.X R15, R15, UR5, R22, 0x2, P3 ;  /* 0x000000050f0f7c11 */ /* 0x000fe200098f1416 */
[----:B0-----:R-:W-:Y:S01]  /*0d40*/  VIADD R18, R21, 0x2 ;  /* 0x0000000215127836 */ /* 0x001fe20000000000 */
[----:B--2---:R0:W-:Y:S05]  /*0d50*/  STG.E desc[UR6][R16.64], R25 ;  /* 0x0000001910007986 */ /* 0x0041ea000c101906 */
[----:B------:R-:W2:Y:S01]  /*0d60*/  @!P1 LDG.E R27, desc[UR6][R14.64+0x4] ;  /* 0x000004060e1b9981 */ /* 0x000ea2000c1e1900 */
[----:B------:R-:W-:Y:S01]  /*0d70*/  ISETP.GE.OR P1, PT, R18, R3, P0 ;  /* 0x000000031200720c */ /* 0x000fe20000726670 */
[----:B------:R-:W-:Y:S01]  /*0d80*/  IMAD.WIDE R22, R8, 0x4, R16 ;  /* 0x0000000408167825 */ /* 0x000fe200078e0210 */
[----:B------:R-:W-:-:S03]  /*0d90*/  LOP3.LUT R18, R2, R18, RZ, 0xfc, !PT ;  /* 0x0000001202127212 */ /* 0x000fc600078efcff */
[----:B------:R-:W-:Y:S01]  /*0da0*/  IMAD.MOV.U32 R29, RZ, RZ, RZ ;  /* 0x000000ffff1d7224 */ /* 0x000fe200078e00ff */
[----:B------:R-:W-:Y:S01]  /*0db0*/  ISETP.LT.OR P1, PT, R18, RZ, P1 ;  /* 0x000000ff1200720c */ /* 0x000fe20000f21670 */
[----:B--2---:R1:W-:-:S12]  /*0dc0*/  STG.E desc[UR6][R22.64], R27 ;  /* 0x0000001b16007986 */ /* 0x0043d8000c101906 */
[----:B------:R-:W2:Y:S01]  /*0dd0*/  @!P1 LDG.E R29, desc[UR6][R14.64+0x8] ;  /* 0x000008060e1d9981 */ /* 0x000ea2000c1e1900 */
[----:B------:R-:W-:Y:S01]  /*0de0*/  VIADD R21, R21, 0x3 ;  /* 0x0000000315157836 */ /* 0x000fe20000000000 */
[----:B------:R-:W-:Y:S01]  /*0df0*/  BSSY.RECONVERGENT B0, `(.L_x_4) ;  /* 0x000000a000007945 */ /* 0x000fe20003800200 */
[----:B0-----:R-:W-:-:S03]  /*0e00*/  IMAD.WIDE R16, R8, 0x4, R22 ;  /* 0x0000000408107825 */ /* 0x001fc600078e0216 */
[----:B------:R-:W-:Y:S02]  /*0e10*/  ISETP.GE.OR P0, PT, R21, R3, P0 ;  /* 0x000000031500720c */ /* 0x000fe40000706670 */
[----:B------:R-:W-:Y:S01]  /*0e20*/  LOP3.LUT R21, R2, R21, RZ, 0xfc, !PT ;  /* 0x0000001502157212 */ /* 0x000fe200078efcff */
[----:B------:R-:W-:-:S03]  /*0e30*/  IMAD.WIDE R18, R8, 0x4, R16 ;  /* 0x0000000408127825 */ /* 0x000fc600078e0210 */
[----:B------:R-:W-:Y:S01]  /*0e40*/  ISETP.LT.OR P0, PT, R21, RZ, P0 ;  /* 0x000000ff1500720c */ /* 0x000fe20000701670 */
[----:B------:R-:W-:Y:S01]  /*0e50*/  IMAD.MOV.U32 R21, RZ, RZ, RZ ;  /* 0x000000ffff157224 */ /* 0x000fe200078e00ff */
[----:B--2---:R1:W-:Y:S11]  /*0e60*/  STG.E desc[UR6][R16.64], R29 ;  /* 0x0000001d10007986 */ /* 0x0043f6000c101906 */
[----:B------:R-:W-:Y:S05]  /*0e70*/  @P0 BRA `(.L_x_5) ;  /* 0x0000000000040947 */ /* 0x000fea0003800000 */
[----:B------:R0:W5:Y:S02]  /*0e80*/  LDG.E R21, desc[UR6][R14.64+0xc] ;  /* 0x00000c060e157981 */ /* 0x000164000c1e1900 */
.L_x_5:
[----:B------:R-:W-:Y:S05]  /*0e90*/  BSYNC.RECONVERGENT B0 ;  /* 0x0000000000007941 */ /* 0x000fea0003800200 */
.L_x_4:
[----:B-----5:R2:W-:Y:S01]  /*0ea0*/  STG.E desc[UR6][R18.64], R21 ;  /* 0x0000001512007986 */ /* 0x0205e2000c101906 */
[----:B------:R-:W-:Y:S02]  /*0eb0*/  VIADD R20, R20, 0x4 ;  /* 0x0000000414147836 */ /* 0x000fe40000000000 */
[----:B-1----:R-:W-:-:S07]  /*0ec0*/  IMAD.WIDE R16, R8, 0x4, R18 ;  /* 0x0000000408107825 */ /* 0x002fce00078e0212 */
.L_x_3:
[----:B-12---:R-:W0:Y:S02]  /*0ed0*/  LDC R21, c[0x0][0x3a0] ;  /* 0x0000e800ff157b82 */ /* 0x006e240000000800 */
[----:B0-----:R-:W-:-:S13]  /*0ee0*/  LOP3.LUT P0, R14, R21, 0x3, RZ, 0xc0, !PT ;  /* 0x00000003150e7812 */ /* 0x001fda000780c0ff */
[----:B------:R-:W-:Y:S05]  /*0ef0*/  @!P0 BRA `(.L_x_2) ;  /* 0x0000000000ec8947 */ /* 0x000fea0003800000 */
[----:B------:R-:W-:-:S13]  /*0f00*/  ISETP.NE.AND P0, PT, R14, 0x1, PT ;  /* 0x000000010e00780c */ /* 0x000fda0003f05270 */
[----:B------:R-:W-:Y:S05]  /*0f10*/  @!P0 BRA `(.L_x_6) ;  /* 0x00000000008c8947 */ /* 0x000fea0003800000 */
[----:B------:R-:W0:Y:S01]  /*0f20*/  LDCU UR4, c[0x0][0x394] ;  /* 0x00007280ff0477ac */ /* 0x000e220008000800 */
[----:B------:R-:W-:Y:S02]  /*0f30*/  IMAD.IADD R18, R7, 0x1, R20 ;  /* 0x0000000107127824 */ /* 0x000fe400078e0214 */
[----:B------:R-:W-:-:S03]  /*0f40*/  IMAD.MOV.U32 R23, RZ, RZ, RZ ;  /* 0x000000ffff177224 */ /* 0x000fc600078e00ff */
[C---:B------:R-:W-:Y:S02]  /*0f50*/  LOP3.LUT R14, R2.reuse, R18, RZ, 0xfc, !PT ;  /* 0x00000012020e7212 */ /* 0x040fe400078efcff */
[----:B0-----:R-:W-:-:S04]  /*0f60*/  ISETP.GE.AND P0, PT, R2, UR4, PT ;  /* 0x0000000402007c0c */ /* 0x001fc8000bf06270 */
[----:B------:R-:W-:-:S04]  /*0f70*/  ISETP.GE.OR P1, PT, R18, R3, P0 ;  /* 0x000000031200720c */ /* 0x000fc80000726670 */
[----:B------:R-:W-:-:S13]  /*0f80*/  ISETP.LT.OR P1, PT, R14, RZ, P1 ;  /* 0x000000ff0e00720c */ /* 0x000fda0000f21670 */
[----:B------:R-:W0:Y:S01]  /*0f90*/  @!P1 LDC.64 R14, c[0x0][0x380] ;  /* 0x0000e000ff0e9b82 */ /* 0x000e220000000a00 */
[----:B------:R-:W-:-:S05]  /*0fa0*/  @!P1 IMAD.IADD R19, R0, 0x1, R20 ;  /* 0x0000000100139824 */ /* 0x000fca00078e0214 */
[----:B------:R-:W-:-:S04]  /*0fb0*/  @!P1 IADD3 R22, P3, PT, R5, R19, RZ ;  /* 0x0000001305169210 */ /* 0x000fc80007f7e0ff */
[----:B------:R-:W-:Y:S02]  /*0fc0*/  @!P1 LEA.HI.X.SX32 R19, R19, R4, 0x1, P3 ;  /* 0x0000000413139211 */ /* 0x000fe400018f0eff */
[----:B0-----:R-:W-:-:S04]  /*0fd0*/  @!P1 LEA R14, P3, R22, R14, 0x2 ;  /* 0x0000000e160e9211 */ /* 0x001fc800078610ff */
[----:B------:R-:W-:-:S05]  /*0fe0*/  @!P1 LEA.HI.X R15, R22, R15, R19, 0x2, P3 ;  /* 0x0000000f160f9211 */ /* 0x000fca00018f1413 */
[----:B------:R-:W2:Y:S01]  /*0ff0*/  @!P1 LDG.E R23, desc[UR6][R14.64] ;  /* 0x000000060e179981 */ /* 0x000ea2000c1e1900 */
[----:B------:R-:W-:Y:S01]  /*1000*/  VIADD R18, R18, 0x1 ;  /* 0x0000000112127836 */ /* 0x000fe20000000000 */
[----:B------:R-:W-:Y:S01]  /*1010*/  BSSY.RECONVERGENT B0, `(.L_x_7) ;  /* 0x0000010000007945 */ /* 0x000fe20003800200 */
[----:B------:R-:W-:-:S03]  /*1020*/  IMAD.MOV.U32 R25, RZ, RZ, RZ ;  /* 0x000000ffff197224 */ /* 0x000fc600078e00ff */
[----:B------:R-:W-:Y:S02]  /*1030*/  ISETP.GE.OR P0, PT, R18, R3, P0 ;  /* 0x000000031200720c */ /* 0x000fe40000706670 */
[----:B------:R-:W-:-:S04]  /*1040*/  LOP3.LUT R18, R2, R18, RZ, 0xfc, !PT ;  /* 0x0000001202127212 */ /* 0x000fc800078efcff */
[----:B------:R-:W-:Y:S01]  /*1050*/  ISETP.LT.OR P0, PT, R18, RZ, P0 ;  /* 0x000000ff1200720c */ /* 0x000fe20000701670 */
[----:B------:R-:W-:Y:S01]  /*1060*/  IMAD.WIDE R18, R8, 0x4, R16 ;  /* 0x0000000408127825 */ /* 0x000fe200078e0210 */
[----:B--2---:R0:W-:Y:S11]  /*1070*/  STG.E desc[UR6][R16.64], R23 ;  /* 0x0000001710007986 */ /* 0x0041f6000c101906 */
[----:B------:R-:W-:Y:S05]  /*1080*/  @P0 BRA `(.L_x_8) ;  /* 0x0000000000200947 */ /* 0x000fea0003800000 */
[----:B------:R-:W1:Y:S01]  /*1090*/  LDCU.64 UR4, c[0x0][0x380] ;  /* 0x00007000ff0477ac */ /* 0x000e620008000a00 */
[----:B------:R-:W-:Y:S02]  /*10a0*/  SHF.R.S32.HI R14, RZ, 0x1f, R0 ;  /* 0x0000001fff0e7819 */ /* 0x000fe40000011400 */
[----:B------:R-:W-:Y:S02]  /*10b0*/  SHF.R.S32.HI R15, RZ, 0x1f, R20 ;  /* 0x0000001fff0f7819 */ /* 0x000fe40000011414 */
[----:B0-----:R-:W-:-:S04]  /*10c0*/  IADD3 R16, P0, P1, R5, R20, R0 ;  /* 0x0000001405107210 */ /* 0x001fc8000791e000 */
[----:B------:R-:W-:Y:S02]  /*10d0*/  IADD3.X R15, PT, PT, R4, R15, R14, P0, P1 ;  /* 0x0000000f040f7210 */ /* 0x000fe400007e240e */
[----:B-1----:R-:W-:-:S04]  /*10e0*/  LEA R14, P0, R16, UR4, 0x2 ;  /* 0x00000004100e7c11 */ /* 0x002fc8000f8010ff */
[----:B------:R-:W-:-:S05]  /*10f0*/  LEA.HI.X R15, R16, UR5, R15, 0x2, P0 ;  /* 0x00000005100f7c11 */ /* 0x000fca00080f140f */
[----:B------:R1:W5:Y:S04]  /*1100*/  LDG.E R25, desc[UR6][R14.64+0x4] ;  /* 0x000004060e197981 */ /* 0x000368000c1e1900 */
.L_x_8:
[----:B------:R-:W-:Y:S05]  /*1110*/  BSYNC.RECONVERGENT B0 ;  /* 0x0000000000007941 */ /* 0x000fea0003800200 */
.L_x_7:
[----:B-----5:R2:W-:Y:S01]  /*1120*/  STG.E desc[UR6][R18.64], R25 ;  /* 0x0000001912007986 */ /* 0x0205e2000c101906 */
[----:B0-----:R-:W-:-:S04]  /*1130*/  IMAD.WIDE R16, R8, 0x4, R18 ;  /* 0x0000000408107825 */ /* 0x001fc800078e0212 */
[----:B------:R-:W-:-:S07]  /*1140*/  VIADD R20, R20, 0x2 ;  /* 0x0000000214147836 */ /* 0x000fce0000000000 */
.L_x_6:
[----:B------:R-:W-:-:S04]  /*1150*/  LOP3.LUT R21, R21, 0x1, RZ, 0xc0, !PT ;  /* 0x0000000115157812 */ /* 0x000fc800078ec0ff */
[----:B------:R-:W-:-:S13]  /*1160*/  ISETP.NE.U32.AND P0, PT, R21, 0x1, PT ;  /* 0x000000011500780c */ /* 0x000fda0003f05070 */
[----:B------:R-:W-:Y:S05]  /*1170*/  @P0 BRA `(.L_x_2) ;  /* 0x00000000004c0947 */ /* 0x000fea0003800000 */
[----:B------:R-:W0:Y:S01]  /*1180*/  LDCU UR4, c[0x0][0x394] ;  /* 0x00007280ff0477ac */ /* 0x000e220008000800 */
[----:B-1----:R-:W-:Y:S01]  /*1190*/  IMAD.IADD R14, R7, 0x1, R20 ;  /* 0x00000001070e7824 */ /* 0x002fe200078e0214 */
[----:B------:R-:W-:Y:S04]  /*11a0*/  BSSY.RECONVERGENT B0, `(.L_x_9) ;  /* 0x000000e000007945 */ /* 0x000fe80003800200 */
[----:B------:R-:W-:Y:S01]  /*11b0*/  ISETP.GE.AND P0, PT, R14, R3, PT ;  /* 0x000000030e00720c */ /* 0x000fe20003f06270 */
[----:B------:R-:W-:Y:S01]  /*11c0*/  IMAD.MOV.U32 R3, RZ, RZ, RZ ;  /* 0x000000ffff037224 */ /* 0x000fe200078e00ff */
[C---:B------:R-:W-:Y:S02]  /*11d0*/  LOP3.LUT R14, R2.reuse, R14, RZ, 0xfc, !PT ;  /* 0x0000000e020e7212 */ /* 0x040fe400078efcff */
[----:B0-----:R-:W-:-:S04]  /*11e0*/  ISETP.GE.OR P0, PT, R2, UR4, P0 ;  /* 0x0000000402007c0c */ /* 0x001fc80008706670 */
[----:B------:R-:W-:-:S13]  /*11f0*/  ISETP.LT.OR P0, PT, R14, RZ, P0 ;  /* 0x000000ff0e00720c */ /* 0x000fda0000701670 */
[----:B------:R-:W-:Y:S05]  /*1200*/  @P0 BRA `(.L_x_10) ;  /* 0x00000000001c0947 */ /* 0x000fea0003800000 */
[----:B------:R-:W0:Y:S01]  /*1210*/  LDCU.64 UR4, c[0x0][0x380] ;  /* 0x00007000ff0477ac */ /* 0x000e220008000a00 */
[----:B------:R-:W-:-:S05]  /*1220*/  IMAD.IADD R0, R0, 0x1, R20 ;  /* 0x0000000100007824 */ /* 0x000fca00078e0214 */
[----:B------:R-:W-:-:S04]  /*1230*/  IADD3 R3, P0, PT, R5, R0, RZ ;  /* 0x0000000005037210 */ /* 0x000fc80007f1e0ff */
[----:B------:R-:W-:Y:S02]  /*1240*/  LEA.HI.X.SX32 R0, R0, R4, 0x1, P0 ;  /* 0x0000000400007211 */ /* 0x000fe400000f0eff */
[----:B0-----:R-:W-:-:S04]  /*1250*/  LEA R2, P0, R3, UR4, 0x2 ;  /* 0x0000000403027c11 */ /* 0x001fc8000f8010ff */
[----:B------:R-:W-:-:S06]  /*1260*/  LEA.HI.X R3, R3, UR5, R0, 0x2, P0 ;  /* 0x0000000503037c11 */ /* 0x000fcc00080f1400 */
[----:B------:R0:W5:Y:S03]  /*1270*/  LDG.E R3, desc[UR6][R2.64] ;  /* 0x0000000602037981 */ /* 0x000166000c1e1900 */
.L_x_10:
[----:B------:R-:W-:Y:S05]  /*1280*/  BSYNC.RECONVERGENT B0 ;  /* 0x0000000000007941 */ /* 0x000fea0003800200 */
.L_x_9:
[----:B-----5:R1:W-:Y:S02]  /*1290*/  STG.E desc[UR6][R16.64], R3 ;  /* 0x0000000310007986 */ /* 0x0203e4000c101906 */
[----:B-1----:R-:W-:-:S07]  /*12a0*/  IMAD.WIDE R16, R8, 0x4, R16 ;  /* 0x0000000408107825 */ /* 0x002fce00078e0210 */
.L_x_2:
[----:B------:R-:W-:Y:S05]  /*12b0*/  @P2 BRA `(.L_x_11) ;  /* 0xfffffff000b82947 */ /* 0x000fea000383ffff */
[----:B------:R-:W3:Y:S01]  /*12c0*/  LDCU UR4, c[0x0][0x360] ;  /* 0x00006c00ff0477ac */ /* 0x000ee20008000800 */
[----:B------:R-:W3:Y:S01]  /*12d0*/  LDC R0, c[0x0][0x370] ;  /* 0x0000dc00ff007b82 */ /* 0x000ee20000000800 */
[----:B------:R-:W4:Y:S01]  /*12e0*/  LDCU UR5, c[0x0][0x390] ;  /* 0x00007200ff0577ac */ /* 0x000f220008000800 */
[----:B---3--:R-:W-:-:S05]  /*12f0*/  IMAD R13, R0, UR4, R13 ;  /* 0x00000004000d7c24 */ /* 0x008fca000f8e020d */
[----:B----4-:R-:W-:-:S13]  /*1300*/  ISETP.GE.AND P0, PT, R13, UR5, PT ;  /* 0x000000050d007c0c */ /* 0x010fda000bf06270 */
[----:B------:R-:W-:Y:S05]  /*1310*/  @!P0 BRA `(.L_x_12) ;  /* 0xffffffec00948947 */ /* 0x000fea000383ffff */
[----:B------:R-:W-:Y:S05]  /*1320*/  EXIT ;  /* 0x000000000000794d */ /* 0x000fea0003800000 */
.L_x_13:
[----:B------:R-:W-:-:S00]  /*1330*/  BRA `(.L_x_13) ;  /* 0xfffffffc00fc7947 */ /* 0x000fc0000383ffff */
[----:B------:R-:W-:-:S00]  /*1340*/  NOP ;  /* 0x0000000000007918 */ /* 0x000fc00000000000 */
        /* <DEDUP_REMOVED lines=11> */
.L_x_28:


//--------------------- .text.im2col_gpu_kernel   --------------------------
	.section	.text.im2col_gpu_kernel,"ax",@progbits
	.align	128
        .global         im2col_gpu_kernel
        .type           im2col_gpu_kernel,@function
        .size           im2col_gpu_kernel,(.L_x_29 - im2col_gpu_kernel)
        .other          im2col_gpu_kernel,@"STO_CUDA_ENTRY STV_DEFAULT"
im2col_gpu_kernel:
.text.im2col_gpu_kernel:
        /* <DEDUP_REMOVED lines=13> */
[----:B------:R-:W0:Y:S01]  /*00d0*/  LDC.64 R2, c[0x0][0x3a8] ;  /* 0x0000ea00ff027b82 */ /* 0x000e220000000a00 */
[C---:B------:R-:W-:Y:S01]  /*00e0*/  IMAD R13, R8.reuse, UR4, RZ ;  /* 0x00000004080d7c24 */ /* 0x040fe2000f8e02ff */
[C---:B------:R-:W-:Y:S01]  /*00f0*/  LOP3.LUT R10, R8.reuse, 0x7, RZ, 0xc0, !PT ;  /* 0x00000007080a7812 */ /* 0x040fe200078ec0ff */
[----:B------:R-:W1:Y:S01]  /*0100*/  LDCU.64 UR6, c[0x0][0x358] ;  /* 0x00006b00ff0677ac */ /* 0x000e620008000a00 */
[----:B------:R-:W-:Y:S01]  /*0110*/  LOP3.LUT R8, R8, 0x7ffffff8, RZ, 0xc0, !PT ;  /* 0x7ffffff808087812 */ /* 0x000fe200078ec0ff */
[----:B------:R-:W2:Y:S01]  /*0120*/  LDCU UR12, c[0x0][0x398] ;  /* 0x00007300ff0c77ac */ /* 0x000ea20008000800 */
[----:B------:R-:W3:Y:S01]  /*0130*/  LDCU.64 UR10, c[0x0][0x380] ;  /* 0x00007000ff0a77ac */ /* 0x000ee20008000a00 */
[----:B0-----:R-:W-:Y:S02]  /*0140*/  IMAD R13, R13, R2, RZ ;  /* 0x000000020d0d7224 */ /* 0x001fe400078e02ff */
[----:B-123--:R-:W-:-:S07]  /*0150*/  IMAD R12, R2, R3, RZ ;  /* 0x00000003020c7224 */ /* 0x00efce00078e02ff */
.L_x_26:
        /* <DEDUP_REMOVED lines=44> */
[----:B------:R-:W-:-:S13]  /*0420*/  ISETP.GT.U32.AND P1, PT, R3, R6, PT ;  /* 0x000000060300720c */ /* 0x000fda0003f24070 */
[----:B------:R-:W-:Y:S02]  /*0430*/  @!P1 IMAD.IADD R6, R6, 0x1, -R3 ;  /* 0x0000000106069824 */ /* 0x000fe400078e0a03 */
[----:B------:R-:W-:Y:S01]  /*0440*/  @!P1 VIADD R4, R4, 0x1 ;  /* 0x0000000104049836 */ /* 0x000fe20000000000 */
[----:B------:R-:W-:Y:S02]  /*0450*/  ISETP.NE.AND P1, PT, R2, RZ, PT ;  /* 0x000000ff0200720c */ /* 0x000fe40003f25270 */
[----:B------:R-:W-:Y:S01]  /*0460*/  ISETP.GE.U32.AND P0, PT, R6, R3, PT ;  /* 0x000000030600720c */ /* 0x000fe20003f06070 */
[----:B------:R-:W-:Y:S01]  /*0470*/  IMAD.MOV.U32 R6, RZ, RZ, RZ ;  /* 0x000000ffff067224 */ /* 0x000fe200078e00ff */
[----:B------:R-:W-:-:S04]  /*0480*/  LOP3.LUT R3, R15, R2, RZ, 0x3c, !PT ;  /* 0x000000020f037212 */ /* 0x000fc800078e3cff */
[----:B------:R-:W-:-:S07]  /*0490*/  ISETP.GE.AND P2, PT, R3, RZ, PT ;  /* 0x000000ff0300720c */ /* 0x000fce0003f46270 */
[----:B------:R-:W-:-:S06]  /*04a0*/  @P0 VIADD R4, R4, 0x1 ;  /* 0x0000000104040836 */ /* 0x000fcc0000000000 */
[----:B------:R-:W-:Y:S01]  /*04b0*/  @!P2 IMAD.MOV R4, RZ, RZ, -R4 ;  /* 0x000000ffff04a224 */ /* 0x000fe200078e0a04 */
[----:B------:R-:W-:-:S05]  /*04c0*/  @!P1 LOP3.LUT R4, RZ, R2, RZ, 0x33, !PT ;  /* 0x00000002ff049212 */ /* 0x000fca00078e33ff */
[----:B------:R-:W-:-:S04]  /*04d0*/  IMAD.MOV R3, RZ, RZ, -R4 ;  /* 0x000000ffff037224 */ /* 0x000fc800078e0a04 */
[----:B------:R-:W-:Y:S02]  /*04e0*/  IMAD R2, R2, R3, R15 ;  /* 0x0000000302027224 */ /* 0x000fe400078e020f */
[----:B------:R-:W-:Y:S02]  /*04f0*/  IMAD R3, R0, R5, R11 ;  /* 0x0000000500037224 */ /* 0x000fe400078e020b */
[----:B-1----:R-:W-:Y:S02]  /*0500*/  IMAD R9, R2, UR4, RZ ;  /* 0x0000000402097c24 */ /* 0x002fe4000f8e02ff */
[----:B------:R-:W-:Y:S02]  /*0510*/  IMAD R2, R13, R4, R2 ;  /* 0x000000040d027224 */ /* 0x000fe400078e0202 */
[----:B------:R-:W-:Y:S02]  /*0520*/  IMAD R7, R3, UR4, RZ ;  /* 0x0000000403077c24 */ /* 0x000fe4000f8e02ff */
[----:B--2---:R-:W-:-:S02]  /*0530*/  IMAD R4, R4, UR5, R9 ;  /* 0x0000000504047c24 */ /* 0x004fc4000f8e0209 */
[----:B------:R-:W-:Y:S02]  /*0540*/  IMAD R3, R2, R0, R3 ;  /* 0x0000000002037224 */ /* 0x000fe400078e0203 */
[----:B----4-:R-:W-:Y:S02]  /*0550*/  IMAD R5, R4, UR8, R7 ;  /* 0x0000000804057c24 */ /* 0x010fe4000f8e0207 */
[----:B-----5:R-:W-:-:S03]  /*0560*/  IMAD.WIDE R16, R3, 0x4, R16 ;  /* 0x0000000403107825 */ /* 0x020fc600078e0210 */
[----:B------:R-:W-:-:S07]  /*0570*/  SHF.R.S32.HI R4, RZ, 0x1f, R5 ;  /* 0x0000001fff047819 */ /* 0x000fce0000011405 */
.L_x_25:
        /* <DEDUP_REMOVED lines=13> */
.L_x_15:
        /* <DEDUP_REMOVED lines=13> */
[--C-:B------:R-:W-:Y:S01]  /*0720*/  SHF.R.S32.HI R15, RZ, 0x1f, R0.reuse ;  /* 0x0000001fff0f7819 */ /* 0x100fe20000011400 */
        /* <DEDUP_REMOVED lines=65> */
[----:B-1----:R-:W-:-:S07]  /*0b40*/  IMAD.MOV.U32 R20, RZ, RZ, R8 ;  /* 0x000000ffff147224 */ /* 0x002fce00078e0008 */
.L_x_14:
[----:B------:R-:W-:-:S13]  /*0b50*/  ISETP.NE.AND P0, PT, R10, RZ, PT ;  /* 0x000000ff0a00720c */ /* 0x000fda0003f05270 */
[----:B------:R-:W-:Y:S05]  /*0b60*/  @!P0 BRA `(.L_x_16) ;  /* 0x0000000400c88947 */ /* 0x000fea0003800000 */
[----:B------:R-:W-:-:S05]  /*0b70*/  VIADD R14, R10, 0xffffffff ;  /* 0xffffffff0a0e7836 */ /* 0x000fca0000000000 */
[----:B------:R-:W-:-:S13]  /*0b80*/  ISETP.GE.U32.AND P0, PT, R14, 0x3, PT ;  /* 0x000000030e00780c */ /* 0x000fda0003f06070 */
[----:B------:R-:W-:Y:S05]  /*0b90*/  @!P0 BRA `(.L_x_17) ;  /* 0x0000000000c48947 */ /* 0x000fea0003800000 */
[----:B------:R-:W0:Y:S01]  /*0ba0*/  LDCU UR4, c[0x0][0x394] ;  /* 0x00007280ff0477ac */ /* 0x000e220008000800 */
[----:B------:R-:W-:Y:S02]  /*0bb0*/  IMAD.IADD R21, R7, 0x1, R20 ;  /* 0x0000000107157824 */ /* 0x000fe400078e0214 */
        /* <DEDUP_REMOVED lines=43> */
.L_x_19:
[----:B------:R-:W-:Y:S05]  /*0e70*/  BSYNC.RECONVERGENT B0 ;  /* 0x0000000000007941 */ /* 0x000fea0003800200 */
.L_x_18:
[----:B-----5:R2:W-:Y:S01]  /*0e80*/  STG.E desc[UR6][R18.64], R21 ;  /* 0x0000001512007986 */ /* 0x0205e2000c101906 */
[----:B------:R-:W-:Y:S02]  /*0e90*/  VIADD R20, R20, 0x4 ;  /* 0x0000000414147836 */ /* 0x000fe40000000000 */
[----:B-1----:R-:W-:-:S07]  /*0ea0*/  IMAD.WIDE R16, R12, 0x4, R18 ;  /* 0x000000040c107825 */ /* 0x002fce00078e0212 */
.L_x_17:
[----:B--2---:R-:W0:Y:S02]  /*0eb0*/  LDC R21, c[0x0][0x3a0] ;  /* 0x0000e800ff157b82 */ /* 0x004e240000000800 */
        /* <DEDUP_REMOVED lines=35> */
.L_x_22:
[----:B------:R-:W-:Y:S05]  /*10f0*/  BSYNC.RECONVERGENT B0 ;  /* 0x0000000000007941 */ /* 0x000fea0003800200 */
.L_x_21:
[----:B-----5:R2:W-:Y:S01]  /*1100*/  STG.E desc[UR6][R18.64], R25 ;  /* 0x0000001912007986 */ /* 0x0205e2000c101906 */
[----:B0-----:R-:W-:-:S04]  /*1110*/  IMAD.WIDE R16, R12, 0x4, R18 ;  /* 0x000000040c107825 */ /* 0x001fc800078e0212 */
[----:B------:R-:W-:-:S07]  /*1120*/  VIADD R20, R20, 0x2 ;  /* 0x0000000214147836 */ /* 0x000fce0000000000 */
.L_x_20:
        /* <DEDUP_REMOVED lines=19> */
.L_x_24:
[----:B------:R-:W-:Y:S05]  /*1260*/  BSYNC.RECONVERGENT B0 ;  /* 0x0000000000007941 */ /* 0x000fea0003800200 */
.L_x_23:
[----:B-----5:R1:W-:Y:S02]  /*1270*/  STG.E desc[UR6][R16.64], R3 ;  /* 0x0000000310007986 */ /* 0x0203e4000c101906 */
[----:B-1----:R-:W-:-:S07]  /*1280*/  IMAD.WIDE R16, R12, 0x4, R16 ;  /* 0x000000040c107825 */ /* 0x002fce00078e0210 */
.L_x_16:
        /* <DEDUP_REMOVED lines=8> */
.L_x_27:
        /* <DEDUP_REMOVED lines=15> */
.L_x_29:


//--------------------- .nv.shared.reserved.0     --------------------------
	.section	.nv.shared.reserved.0,"aw",@nobits
	.weak		__nv_reservedSMEM_offset_0_alias
	.size		__nv_reservedSMEM_offset_0_alias, 0, 64
	.other		__nv_reservedSMEM_offset_0_alias,@"STO_CUDA_RESERVED_SHARED STV_DEFAULT"
__nv_reservedSMEM_offset_0_alias:
	.zero		0
	.zero		64


//--------------------- .nv.constant0.im2col_gpu_kernelV2 --------------------------
	.section	.nv.constant0.im2col_gpu_kernelV2,"a",@progbits
	.sectionflags	@""
	.align	4
.nv.constant0.im2col_gpu_kernelV2:
	.zero		948


//--------------------- .nv.constant0.im2col_gpu_kernel --------------------------
	.section	.nv.constant0.im2col_gpu_kernel,"a",@progbits
	.sectionflags	@""
	.align	4
.nv.constant0.im2col_gpu_kernel:
	.zero		944


//--------------------- SYMBOLS --------------------------

	.type		.nv.reservedSmem.offset0,@object
	.size		.nv.reservedSmem.offset0,0x4
